	.target	sm_103a

	.elftype	@"ET_EXEC"


//--------------------- .note.nv.tkinfo           --------------------------
	.section	.note.nv.tkinfo,"",@"SHT_NOTE"
	.sectionflags	@"SHF_NOTE_NV_TKINFO"
	.tkinfo
        /*0018*/ 	.word	0x00000002
        /*0030*/ 	.string	""
        /*0030*/ 	.string	"ptxas"
        /*0030*/ 	.string	"Cuda compilation tools, release 13.0, V13.0.88"
        /*0030*/ 	.string	"Build cuda_13.0.r13.0/compiler.36424714_0"
        /*0030*/ 	.string	"-arch sm_103a -m 64 "



//--------------------- .note.nv.cuinfo           --------------------------
	.section	.note.nv.cuinfo,"",@"SHT_NOTE"
	.sectionflags	@"SHF_NOTE_NV_CUINFO"
        /*0018*/ 	.short	0x0002
        /*001a*/ 	.short	0x0067
        /*001c*/ 	.short	0x0082
	.zero		2


//--------------------- .nv.info                  --------------------------
	.section	.nv.info,"",@"SHT_CUDA_INFO"
	.align	4


	//----- nvinfo : EIATTR_REGCOUNT
	.align		4
        /*0000*/ 	.byte	0x04, 0x2f
        /*0002*/ 	.short	(.L_12 - .L_11)
	.align		4
.L_11:
        /*0004*/ 	.word	index@(_ZN7cutlass13device_kernelIN5flash11enable_sm90INS1_16FlashAttnFwdSm90INS1_25CollectiveMainloopFwdSm90ILi2EN4cute5tupleIJNS5_1CILi1EEES8_S8_EEENS6_IJNS7_ILi192EEENS7_ILi144EEENS7_ILi96EEEEEELi96ENS_10bfloat16_tEfNS_4arch4Sm90ELb1ELb0ELb0ELb1ELb0ELb1ELb0ELb0ELb1ELb1ELb0ELb0EEENS1_21CollectiveEpilogueFwdINS6_IJSA_SC_SB_EEES9_SE_SG_Li384ELb1ELb1ELb0ELb0EEENS1_36VarlenDynamicPersistentTileSchedulerILi192ELi144ELi384ELi128ELb0ELb1ELb1ELb1ELb1ELb1EEEEEEEEEvNT_6ParamsE)
        /*0008*/ 	.word	0x00000004


	//----- nvinfo : EIATTR_FRAME_SIZE
	.align		4
.L_12:
        /*000c*/ 	.byte	0x04, 0x11
        /*000e*/ 	.short	(.L_14 - .L_13)
	.align		4
.L_13:
        /*0010*/ 	.word	index@(_ZN7cutlass13device_kernelIN5flash11enable_sm90INS1_16FlashAttnFwdSm90INS1_25CollectiveMainloopFwdSm90ILi2EN4cute5tupleIJNS5_1CILi1EEES8_S8_EEENS6_IJNS7_ILi192EEENS7_ILi144EEENS7_ILi96EEEEEELi96ENS_10bfloat16_tEfNS_4arch4Sm90ELb1ELb0ELb0ELb1ELb0ELb1ELb0ELb0ELb1ELb1ELb0ELb0EEENS1_21CollectiveEpilogueFwdINS6_IJSA_SC_SB_EEES9_SE_SG_Li384ELb1ELb1ELb0ELb0EEENS1_36VarlenDynamicPersistentTileSchedulerILi192ELi144ELi384ELi128ELb0ELb1ELb1ELb1ELb1ELb1EEEEEEEEEvNT_6ParamsE)
        /*0014*/ 	.word	0x00000000


	//----- nvinfo : EIATTR_REGCOUNT
	.align		4
.L_14:
        /*0018*/ 	.byte	0x04, 0x2f
        /*001a*/ 	.short	(.L_16 - .L_15)
	.align		4
.L_15:
        /*001c*/ 	.word	index@(_ZN7cutlass13device_kernelIN5flash11enable_sm90INS1_16FlashAttnFwdSm90INS1_25CollectiveMainloopFwdSm90ILi2EN4cute5tupleIJNS5_1CILi1EEES8_S8_EEENS6_IJNS7_ILi192EEENS7_ILi144EEENS7_ILi96EEEEEELi96ENS_10bfloat16_tEfNS_4arch4Sm90ELb1ELb0ELb0ELb1ELb0ELb0ELb0ELb0ELb1ELb1ELb0ELb0EEENS1_21CollectiveEpilogueFwdINS6_IJSA_SC_SB_EEES9_SE_SG_Li384ELb1ELb1ELb0ELb0EEENS1_36VarlenDynamicPersistentTileSchedulerILi192ELi144ELi384ELi128ELb0ELb1ELb1ELb1ELb1ELb1EEEEEEEEEvNT_6ParamsE)
        /*0020*/ 	.word	0x00000004


	//----- nvinfo : EIATTR_FRAME_SIZE
	.align		4
.L_16:
        /*0024*/ 	.byte	0x04, 0x11
        /*0026*/ 	.short	(.L_18 - .L_17)
	.align		4
.L_17:
        /*0028*/ 	.word	index@(_ZN7cutlass13device_kernelIN5flash11enable_sm90INS1_16FlashAttnFwdSm90INS1_25CollectiveMainloopFwdSm90ILi2EN4cute5tupleIJNS5_1CILi1EEES8_S8_EEENS6_IJNS7_ILi192EEENS7_ILi144EEENS7_ILi96EEEEEELi96ENS_10bfloat16_tEfNS_4arch4Sm90ELb1ELb0ELb0ELb1ELb0ELb0ELb0ELb0ELb1ELb1ELb0ELb0EEENS1_21CollectiveEpilogueFwdINS6_IJSA_SC_SB_EEES9_SE_SG_Li384ELb1ELb1ELb0ELb0EEENS1_36VarlenDynamicPersistentTileSchedulerILi192ELi144ELi384ELi128ELb0ELb1ELb1ELb1ELb1ELb1EEEEEEEEEvNT_6ParamsE)
        /*002c*/ 	.word	0x00000000


	//----- nvinfo : EIATTR_REGCOUNT
	.align		4
.L_18:
        /*0030*/ 	.byte	0x04, 0x2f
        /*0032*/ 	.short	(.L_20 - .L_19)
	.align		4
.L_19:
        /*0034*/ 	.word	index@(_ZN7cutlass13device_kernelIN5flash11enable_sm90INS1_16FlashAttnFwdSm90INS1_25CollectiveMainloopFwdSm90ILi2EN4cute5tupleIJNS5_1CILi1EEES8_S8_EEENS6_IJNS7_ILi192EEENS7_ILi144EEENS7_ILi96EEEEEELi96ENS_10bfloat16_tEfNS_4arch4Sm90ELb1ELb0ELb0ELb0ELb0ELb0ELb0ELb0ELb1ELb1ELb0ELb0EEENS1_21CollectiveEpilogueFwdINS6_IJSA_SC_SB_EEES9_SE_SG_Li384ELb0ELb1ELb0ELb0EEENS1_30DynamicPersistentTileSchedulerILi384ELi128ELb0ELb1ELb1EEEEEEEEEvNT_6ParamsE)
        /*0038*/ 	.word	0x00000004


	//----- nvinfo : EIATTR_FRAME_SIZE
	.align		4
.L_20:
        /*003c*/ 	.byte	0x04, 0x11
        /*003e*/ 	.short	(.L_22 - .L_21)
	.align		4
.L_21:
        /*0040*/ 	.word	index@(_ZN7cutlass13device_kernelIN5flash11enable_sm90INS1_16FlashAttnFwdSm90INS1_25CollectiveMainloopFwdSm90ILi2EN4cute5tupleIJNS5_1CILi1EEES8_S8_EEENS6_IJNS7_ILi192EEENS7_ILi144EEENS7_ILi96EEEEEELi96ENS_10bfloat16_tEfNS_4arch4Sm90ELb1ELb0ELb0ELb0ELb0ELb0ELb0ELb0ELb1ELb1ELb0ELb0EEENS1_21CollectiveEpilogueFwdINS6_IJSA_SC_SB_EEES9_SE_SG_Li384ELb0ELb1ELb0ELb0EEENS1_30DynamicPersistentTileSchedulerILi384ELi128ELb0ELb1ELb1EEEEEEEEEvNT_6ParamsE)
        /*0044*/ 	.word	0x00000000


	//----- nvinfo : EIATTR_REGCOUNT
	.align		4
.L_22:
        /*0048*/ 	.byte	0x04, 0x2f
        /*004a*/ 	.short	(.L_24 - .L_23)
	.align		4
.L_23:
        /*004c*/ 	.word	index@(_ZN7cutlass13device_kernelIN5flash11enable_sm90INS1_16FlashAttnFwdSm90INS1_25CollectiveMainloopFwdSm90ILi2EN4cute5tupleIJNS5_1CILi1EEES8_S8_EEENS6_IJNS7_ILi192EEENS7_ILi128EEENS7_ILi96EEEEEELi96ENS_10bfloat16_tEfNS_4arch4Sm90ELb0ELb1ELb0ELb1ELb0ELb1ELb0ELb0ELb1ELb1ELb0ELb0EEENS1_21CollectiveEpilogueFwdINS6_IJSA_SC_SB_EEES9_SE_SG_Li384ELb1ELb1ELb0ELb0EEENS1_36VarlenDynamicPersistentTileSchedulerILi192ELi128ELi384ELi128ELb0ELb1ELb1ELb1ELb0ELb1EEEEEEEEEvNT_6ParamsE)
        /*0050*/ 	.word	0x00000004


	//----- nvinfo : EIATTR_FRAME_SIZE
	.align		4
.L_24:
        /*0054*/ 	.byte	0x04, 0x11
        /*0056*/ 	.short	(.L_26 - .L_25)
	.align		4
.L_25:
        /*0058*/ 	.word	index@(_ZN7cutlass13device_kernelIN5flash11enable_sm90INS1_16FlashAttnFwdSm90INS1_25CollectiveMainloopFwdSm90ILi2EN4cute5tupleIJNS5_1CILi1EEES8_S8_EEENS6_IJNS7_ILi192EEENS7_ILi128EEENS7_ILi96EEEEEELi96ENS_10bfloat16_tEfNS_4arch4Sm90ELb0ELb1ELb0ELb1ELb0ELb1ELb0ELb0ELb1ELb1ELb0ELb0EEENS1_21CollectiveEpilogueFwdINS6_IJSA_SC_SB_EEES9_SE_SG_Li384ELb1ELb1ELb0ELb0EEENS1_36VarlenDynamicPersistentTileSchedulerILi192ELi128ELi384ELi128ELb0ELb1ELb1ELb1ELb0ELb1EEEEEEEEEvNT_6ParamsE)
        /*005c*/ 	.word	0x00000000


	//----- nvinfo : EIATTR_REGCOUNT
	.align		4
.L_26:
        /*0060*/ 	.byte	0x04, 0x2f
        /*0062*/ 	.short	(.L_28 - .L_27)
	.align		4
.L_27:
        /*0064*/ 	.word	index@(_ZN7cutlass13device_kernelIN5flash11enable_sm90INS1_16FlashAttnFwdSm90INS1_25CollectiveMainloopFwdSm90ILi2EN4cute5tupleIJNS5_1CILi1EEES8_S8_EEENS6_IJNS7_ILi192EEENS7_ILi128EEENS7_ILi96EEEEEELi96ENS_10bfloat16_tEfNS_4arch4Sm90ELb0ELb1ELb0ELb1ELb0ELb0ELb0ELb0ELb1ELb1ELb0ELb0EEENS1_21CollectiveEpilogueFwdINS6_IJSA_SC_SB_EEES9_SE_SG_Li384ELb1ELb1ELb0ELb0EEENS1_36VarlenDynamicPersistentTileSchedulerILi192ELi128ELi384ELi128ELb0ELb1ELb1ELb1ELb0ELb1EEEEEEEEEvNT_6ParamsE)
        /*0068*/ 	.word	0x00000004


	//----- nvinfo : EIATTR_FRAME_SIZE
	.align		4
.L_28:
        /*006c*/ 	.byte	0x04, 0x11
        /*006e*/ 	.short	(.L_30 - .L_29)
	.align		4
.L_29:
        /*0070*/ 	.word	index@(_ZN7cutlass13device_kernelIN5flash11enable_sm90INS1_16FlashAttnFwdSm90INS1_25CollectiveMainloopFwdSm90ILi2EN4cute5tupleIJNS5_1CILi1EEES8_S8_EEENS6_IJNS7_ILi192EEENS7_ILi128EEENS7_ILi96EEEEEELi96ENS_10bfloat16_tEfNS_4arch4Sm90ELb0ELb1ELb0ELb1ELb0ELb0ELb0ELb0ELb1ELb1ELb0ELb0EEENS1_21CollectiveEpilogueFwdINS6_IJSA_SC_SB_EEES9_SE_SG_Li384ELb1ELb1ELb0ELb0EEENS1_36VarlenDynamicPersistentTileSchedulerILi192ELi128ELi384ELi128ELb0ELb1ELb1ELb1ELb0ELb1EEEEEEEEEvNT_6ParamsE)
        /*0074*/ 	.word	0x00000000


	//----- nvinfo : EIATTR_REGCOUNT
	.align		4
.L_30:
        /*0078*/ 	.byte	0x04, 0x2f
        /*007a*/ 	.short	(.L_32 - .L_31)
	.align		4
.L_31:
        /*007c*/ 	.word	index@(_ZN7cutlass13device_kernelIN5flash11enable_sm90INS1_16FlashAttnFwdSm90INS1_25CollectiveMainloopFwdSm90ILi2EN4cute5tupleIJNS5_1CILi1EEES8_S8_EEENS6_IJNS7_ILi192EEENS7_ILi128EEENS7_ILi96EEEEEELi96ENS_10bfloat16_tEfNS_4arch4Sm90ELb0ELb1ELb0ELb0ELb0ELb0ELb0ELb0ELb1ELb1ELb0ELb0EEENS1_21CollectiveEpilogueFwdINS6_IJSA_SC_SB_EEES9_SE_SG_Li384ELb0ELb1ELb0ELb0EEENS1_30DynamicPersistentTileSchedulerILi384ELi128ELb0ELb1ELb1EEEEEEEEEvNT_6ParamsE)
        /*0080*/ 	.word	0x00000004


	//----- nvinfo : EIATTR_FRAME_SIZE
	.align		4
.L_32:
        /*0084*/ 	.byte	0x04, 0x11
        /*0086*/ 	.short	(.L_34 - .L_33)
	.align		4
.L_33:
        /*0088*/ 	.word	index@(_ZN7cutlass13device_kernelIN5flash11enable_sm90INS1_16FlashAttnFwdSm90INS1_25CollectiveMainloopFwdSm90ILi2EN4cute5tupleIJNS5_1CILi1EEES8_S8_EEENS6_IJNS7_ILi192EEENS7_ILi128EEENS7_ILi96EEEEEELi96ENS_10bfloat16_tEfNS_4arch4Sm90ELb0ELb1ELb0ELb0ELb0ELb0ELb0ELb0ELb1ELb1ELb0ELb0EEENS1_21CollectiveEpilogueFwdINS6_IJSA_SC_SB_EEES9_SE_SG_Li384ELb0ELb1ELb0ELb0EEENS1_30DynamicPersistentTileSchedulerILi384ELi128ELb0ELb1ELb1EEEEEEEEEvNT_6ParamsE)
        /*008c*/ 	.word	0x00000000


	//----- nvinfo : EIATTR_REGCOUNT
	.align		4
.L_34:
        /*0090*/ 	.byte	0x04, 0x2f
        /*0092*/ 	.short	(.L_36 - .L_35)
	.align		4
.L_35:
        /*0094*/ 	.word	index@(_ZN7cutlass13device_kernelIN5flash11enable_sm90INS1_16FlashAttnFwdSm90INS1_25CollectiveMainloopFwdSm90ILi2EN4cute5tupleIJNS5_1CILi1EEES8_S8_EEENS6_IJNS7_ILi192EEENS7_ILi144EEENS7_ILi96EEEEEELi96ENS_10bfloat16_tEfNS_4arch4Sm90ELb0ELb0ELb0ELb1ELb0ELb1ELb0ELb0ELb1ELb1ELb0ELb0EEENS1_21CollectiveEpilogueFwdINS6_IJSA_SC_SB_EEES9_SE_SG_Li384ELb1ELb1ELb0ELb0EEENS1_36VarlenDynamicPersistentTileSchedulerILi192ELi144ELi384ELi128ELb0ELb1ELb1ELb0ELb1ELb1EEEEEEEEEvNT_6ParamsE)
        /*0098*/ 	.word	0x00000004


	//----- nvinfo : EIATTR_FRAME_SIZE
	.align		4
.L_36:
        /*009c*/ 	.byte	0x04, 0x11
        /*009e*/ 	.short	(.L_38 - .L_37)
	.align		4
.L_37:
        /*00a0*/ 	.word	index@(_ZN7cutlass13device_kernelIN5flash11enable_sm90INS1_16FlashAttnFwdSm90INS1_25CollectiveMainloopFwdSm90ILi2EN4cute5tupleIJNS5_1CILi1EEES8_S8_EEENS6_IJNS7_ILi192EEENS7_ILi144EEENS7_ILi96EEEEEELi96ENS_10bfloat16_tEfNS_4arch4Sm90ELb0ELb0ELb0ELb1ELb0ELb1ELb0ELb0ELb1ELb1ELb0ELb0EEENS1_21CollectiveEpilogueFwdINS6_IJSA_SC_SB_EEES9_SE_SG_Li384ELb1ELb1ELb0ELb0EEENS1_36VarlenDynamicPersistentTileSchedulerILi192ELi144ELi384ELi128ELb0ELb1ELb1ELb0ELb1ELb1EEEEEEEEEvNT_6ParamsE)
        /*00a4*/ 	.word	0x00000000


	//----- nvinfo : EIATTR_REGCOUNT
	.align		4
.L_38:
        /*00a8*/ 	.byte	0x04, 0x2f
        /*00aa*/ 	.short	(.L_40 - .L_39)
	.align		4
.L_39:
        /*00ac*/ 	.word	index@(_ZN7cutlass13device_kernelIN5flash11enable_sm90INS1_16FlashAttnFwdSm90INS1_25CollectiveMainloopFwdSm90ILi2EN4cute5tupleIJNS5_1CILi1EEES8_S8_EEENS6_IJNS7_ILi192EEENS7_ILi144EEENS7_ILi96EEEEEELi96ENS_10bfloat16_tEfNS_4arch4Sm90ELb0ELb0ELb0ELb1ELb0ELb0ELb0ELb0ELb1ELb1ELb0ELb0EEENS1_21CollectiveEpilogueFwdINS6_IJSA_SC_SB_EEES9_SE_SG_Li384ELb1ELb1ELb0ELb0EEENS1_36VarlenDynamicPersistentTileSchedulerILi192ELi144ELi384ELi128ELb0ELb1ELb1ELb0ELb1ELb1EEEEEEEEEvNT_6ParamsE)
        /*00b0*/ 	.word	0x00000004


	//----- nvinfo : EIATTR_FRAME_SIZE
	.align		4
.L_40:
        /*00b4*/ 	.byte	0x04, 0x11
        /*00b6*/ 	.short	(.L_42 - .L_41)
	.align		4
.L_41:
        /*00b8*/ 	.word	index@(_ZN7cutlass13device_kernelIN5flash11enable_sm90INS1_16FlashAttnFwdSm90INS1_25CollectiveMainloopFwdSm90ILi2EN4cute5tupleIJNS5_1CILi1EEES8_S8_EEENS6_IJNS7_ILi192EEENS7_ILi144EEENS7_ILi96EEEEEELi96ENS_10bfloat16_tEfNS_4arch4Sm90ELb0ELb0ELb0ELb1ELb0ELb0ELb0ELb0ELb1ELb1ELb0ELb0EEENS1_21CollectiveEpilogueFwdINS6_IJSA_SC_SB_EEES9_SE_SG_Li384ELb1ELb1ELb0ELb0EEENS1_36VarlenDynamicPersistentTileSchedulerILi192ELi144ELi384ELi128ELb0ELb1ELb1ELb0ELb1ELb1EEEEEEEEEvNT_6ParamsE)
        /*00bc*/ 	.word	0x00000000


	//----- nvinfo : EIATTR_REGCOUNT
	.align		4
.L_42:
        /*00c0*/ 	.byte	0x04, 0x2f
        /*00c2*/ 	.short	(.L_44 - .L_43)
	.align		4
.L_43:
        /*00c4*/ 	.word	index@(_ZN7cutlass13device_kernelIN5flash11enable_sm90INS1_16FlashAttnFwdSm90INS1_25CollectiveMainloopFwdSm90ILi2EN4cute5tupleIJNS5_1CILi1EEES8_S8_EEENS6_IJNS7_ILi192EEENS7_ILi144EEENS7_ILi96EEEEEELi96ENS_10bfloat16_tEfNS_4arch4Sm90ELb0ELb0ELb0ELb0ELb0ELb0ELb0ELb0ELb1ELb1ELb0ELb0EEENS1_21CollectiveEpilogueFwdINS6_IJSA_SC_SB_EEES9_SE_SG_Li384ELb0ELb1ELb0ELb0EEENS1_29StaticPersistentTileSchedulerILb0EEEEEEEEEvNT_6ParamsE)
        /*00c8*/ 	.word	0x00000004


	//----- nvinfo : EIATTR_FRAME_SIZE
	.align		4
.L_44:
        /*00cc*/ 	.byte	0x04, 0x11
        /*00ce*/ 	.short	(.L_46 - .L_45)
	.align		4
.L_45:
        /*00d0*/ 	.word	index@(_ZN7cutlass13device_kernelIN5flash11enable_sm90INS1_16FlashAttnFwdSm90INS1_25CollectiveMainloopFwdSm90ILi2EN4cute5tupleIJNS5_1CILi1EEES8_S8_EEENS6_IJNS7_ILi192EEENS7_ILi144EEENS7_ILi96EEEEEELi96ENS_10bfloat16_tEfNS_4arch4Sm90ELb0ELb0ELb0ELb0ELb0ELb0ELb0ELb0ELb1ELb1ELb0ELb0EEENS1_21CollectiveEpilogueFwdINS6_IJSA_SC_SB_EEES9_SE_SG_Li384ELb0ELb1ELb0ELb0EEENS1_29StaticPersistentTileSchedulerILb0EEEEEEEEEvNT_6ParamsE)
        /*00d4*/ 	.word	0x00000000


	//----- nvinfo : EIATTR_MIN_STACK_SIZE
	.align		4
.L_46:
        /*00d8*/ 	.byte	0x04, 0x12
        /*00da*/ 	.short	(.L_48 - .L_47)
	.align		4
.L_47:
        /*00dc*/ 	.word	index@(_ZN7cutlass13device_kernelIN5flash11enable_sm90INS1_16FlashAttnFwdSm90INS1_25CollectiveMainloopFwdSm90ILi2EN4cute5tupleIJNS5_1CILi1EEES8_S8_EEENS6_IJNS7_ILi192EEENS7_ILi144EEENS7_ILi96EEEEEELi96ENS_10bfloat16_tEfNS_4arch4Sm90ELb0ELb0ELb0ELb0ELb0ELb0ELb0ELb0ELb1ELb1ELb0ELb0EEENS1_21CollectiveEpilogueFwdINS6_IJSA_SC_SB_EEES9_SE_SG_Li384ELb0ELb1ELb0ELb0EEENS1_29StaticPersistentTileSchedulerILb0EEEEEEEEEvNT_6ParamsE)
        /*00e0*/ 	.word	0x00000000


	//----- nvinfo : EIATTR_MIN_STACK_SIZE
	.align		4
.L_48:
        /*00e4*/ 	.byte	0x04, 0x12
        /*00e6*/ 	.short	(.L_50 - .L_49)
	.align		4
.L_49:
        /*00e8*/ 	.word	index@(_ZN7cutlass13device_kernelIN5flash11enable_sm90INS1_16FlashAttnFwdSm90INS1_25CollectiveMainloopFwdSm90ILi2EN4cute5tupleIJNS5_1CILi1EEES8_S8_EEENS6_IJNS7_ILi192EEENS7_ILi144EEENS7_ILi96EEEEEELi96ENS_10bfloat16_tEfNS_4arch4Sm90ELb0ELb0ELb0ELb1ELb0ELb0ELb0ELb0ELb1ELb1ELb0ELb0EEENS1_21CollectiveEpilogueFwdINS6_IJSA_SC_SB_EEES9_SE_SG_Li384ELb1ELb1ELb0ELb0EEENS1_36VarlenDynamicPersistentTileSchedulerILi192ELi144ELi384ELi128ELb0ELb1ELb1ELb0ELb1ELb1EEEEEEEEEvNT_6ParamsE)
        /*00ec*/ 	.word	0x00000000


	//----- nvinfo : EIATTR_MIN_STACK_SIZE
	.align		4
.L_50:
        /*00f0*/ 	.byte	0x04, 0x12
        /*00f2*/ 	.short	(.L_52 - .L_51)
	.align		4
.L_51:
        /*00f4*/ 	.word	index@(_ZN7cutlass13device_kernelIN5flash11enable_sm90INS1_16FlashAttnFwdSm90INS1_25CollectiveMainloopFwdSm90ILi2EN4cute5tupleIJNS5_1CILi1EEES8_S8_EEENS6_IJNS7_ILi192EEENS7_ILi144EEENS7_ILi96EEEEEELi96ENS_10bfloat16_tEfNS_4arch4Sm90ELb0ELb0ELb0ELb1ELb0ELb1ELb0ELb0ELb1ELb1ELb0ELb0EEENS1_21CollectiveEpilogueFwdINS6_IJSA_SC_SB_EEES9_SE_SG_Li384ELb1ELb1ELb0ELb0EEENS1_36VarlenDynamicPersistentTileSchedulerILi192ELi144ELi384ELi128ELb0ELb1ELb1ELb0ELb1ELb1EEEEEEEEEvNT_6ParamsE)
        /*00f8*/ 	.word	0x00000000


	//----- nvinfo : EIATTR_MIN_STACK_SIZE
	.align		4
.L_52:
        /*00fc*/ 	.byte	0x04, 0x12
        /*00fe*/ 	.short	(.L_54 - .L_53)
	.align		4
.L_53:
        /*0100*/ 	.word	index@(_ZN7cutlass13device_kernelIN5flash11enable_sm90INS1_16FlashAttnFwdSm90INS1_25CollectiveMainloopFwdSm90ILi2EN4cute5tupleIJNS5_1CILi1EEES8_S8_EEENS6_IJNS7_ILi192EEENS7_ILi128EEENS7_ILi96EEEEEELi96ENS_10bfloat16_tEfNS_4arch4Sm90ELb0ELb1ELb0ELb0ELb0ELb0ELb0ELb0ELb1ELb1ELb0ELb0EEENS1_21CollectiveEpilogueFwdINS6_IJSA_SC_SB_EEES9_SE_SG_Li384ELb0ELb1ELb0ELb0EEENS1_30DynamicPersistentTileSchedulerILi384ELi128ELb0ELb1ELb1EEEEEEEEEvNT_6ParamsE)
        /*0104*/ 	.word	0x00000000


	//----- nvinfo : EIATTR_MIN_STACK_SIZE
	.align		4
.L_54:
        /*0108*/ 	.byte	0x04, 0x12
        /*010a*/ 	.short	(.L_56 - .L_55)
	.align		4
.L_55:
        /*010c*/ 	.word	index@(_ZN7cutlass13device_kernelIN5flash11enable_sm90INS1_16FlashAttnFwdSm90INS1_25CollectiveMainloopFwdSm90ILi2EN4cute5tupleIJNS5_1CILi1EEES8_S8_EEENS6_IJNS7_ILi192EEENS7_ILi128EEENS7_ILi96EEEEEELi96ENS_10bfloat16_tEfNS_4arch4Sm90ELb0ELb1ELb0ELb1ELb0ELb0ELb0ELb0ELb1ELb1ELb0ELb0EEENS1_21CollectiveEpilogueFwdINS6_IJSA_SC_SB_EEES9_SE_SG_Li384ELb1ELb1ELb0ELb0EEENS1_36VarlenDynamicPersistentTileSchedulerILi192ELi128ELi384ELi128ELb0ELb1ELb1ELb1ELb0ELb1EEEEEEEEEvNT_6ParamsE)
        /*0110*/ 	.word	0x00000000


	//----- nvinfo : EIATTR_MIN_STACK_SIZE
	.align		4
.L_56:
        /*0114*/ 	.byte	0x04, 0x12
        /*0116*/ 	.short	(.L_58 - .L_57)
	.align		4
.L_57:
        /*0118*/ 	.word	index@(_ZN7cutlass13device_kernelIN5flash11enable_sm90INS1_16FlashAttnFwdSm90INS1_25CollectiveMainloopFwdSm90ILi2EN4cute5tupleIJNS5_1CILi1EEES8_S8_EEENS6_IJNS7_ILi192EEENS7_ILi128EEENS7_ILi96EEEEEELi96ENS_10bfloat16_tEfNS_4arch4Sm90ELb0ELb1ELb0ELb1ELb0ELb1ELb0ELb0ELb1ELb1ELb0ELb0EEENS1_21CollectiveEpilogueFwdINS6_IJSA_SC_SB_EEES9_SE_SG_Li384ELb1ELb1ELb0ELb0EEENS1_36VarlenDynamicPersistentTileSchedulerILi192ELi128ELi384ELi128ELb0ELb1ELb1ELb1ELb0ELb1EEEEEEEEEvNT_6ParamsE)
        /*011c*/ 	.word	0x00000000


	//----- nvinfo : EIATTR_MIN_STACK_SIZE
	.align		4
.L_58:
        /*0120*/ 	.byte	0x04, 0x12
        /*0122*/ 	.short	(.L_60 - .L_59)
	.align		4
.L_59:
        /*0124*/ 	.word	index@(_ZN7cutlass13device_kernelIN5flash11enable_sm90INS1_16FlashAttnFwdSm90INS1_25CollectiveMainloopFwdSm90ILi2EN4cute5tupleIJNS5_1CILi1EEES8_S8_EEENS6_IJNS7_ILi192EEENS7_ILi144EEENS7_ILi96EEEEEELi96ENS_10bfloat16_tEfNS_4arch4Sm90ELb1ELb0ELb0ELb0ELb0ELb0ELb0ELb0ELb1ELb1ELb0ELb0EEENS1_21CollectiveEpilogueFwdINS6_IJSA_SC_SB_EEES9_SE_SG_Li384ELb0ELb1ELb0ELb0EEENS1_30DynamicPersistentTileSchedulerILi384ELi128ELb0ELb1ELb1EEEEEEEEEvNT_6ParamsE)
        /*0128*/ 	.word	0x00000000


	//----- nvinfo : EIATTR_MIN_STACK_SIZE
	.align		4
.L_60:
        /*012c*/ 	.byte	0x04, 0x12
        /*012e*/ 	.short	(.L_62 - .L_61)
	.align		4
.L_61:
        /*0130*/ 	.word	index@(_ZN7cutlass13device_kernelIN5flash11enable_sm90INS1_16FlashAttnFwdSm90INS1_25CollectiveMainloopFwdSm90ILi2EN4cute5tupleIJNS5_1CILi1EEES8_S8_EEENS6_IJNS7_ILi192EEENS7_ILi144EEENS7_ILi96EEEEEELi96ENS_10bfloat16_tEfNS_4arch4Sm90ELb1ELb0ELb0ELb1ELb0ELb0ELb0ELb0ELb1ELb1ELb0ELb0EEENS1_21CollectiveEpilogueFwdINS6_IJSA_SC_SB_EEES9_SE_SG_Li384ELb1ELb1ELb0ELb0EEENS1_36VarlenDynamicPersistentTileSchedulerILi192ELi144ELi384ELi128ELb0ELb1ELb1ELb1ELb1ELb1EEEEEEEEEvNT_6ParamsE)
        /*0134*/ 	.word	0x00000000


	//----- nvinfo : EIATTR_MIN_STACK_SIZE
	.align		4
.L_62:
        /*0138*/ 	.byte	0x04, 0x12
        /*013a*/ 	.short	(.L_64 - .L_63)
	.align		4
.L_63:
        /*013c*/ 	.word	index@(_ZN7cutlass13device_kernelIN5flash11enable_sm90INS1_16FlashAttnFwdSm90INS1_25CollectiveMainloopFwdSm90ILi2EN4cute5tupleIJNS5_1CILi1EEES8_S8_EEENS6_IJNS7_ILi192EEENS7_ILi144EEENS7_ILi96EEEEEELi96ENS_10bfloat16_tEfNS_4arch4Sm90ELb1ELb0ELb0ELb1ELb0ELb1ELb0ELb0ELb1ELb1ELb0ELb0EEENS1_21CollectiveEpilogueFwdINS6_IJSA_SC_SB_EEES9_SE_SG_Li384ELb1ELb1ELb0ELb0EEENS1_36VarlenDynamicPersistentTileSchedulerILi192ELi144ELi384ELi128ELb0ELb1ELb1ELb1ELb1ELb1EEEEEEEEEvNT_6ParamsE)
        /*0140*/ 	.word	0x00000000
.L_64:


//--------------------- .nv.compat                --------------------------
	.section	.nv.compat,"",@"SHT_CUDA_COMPAT_INFO"
	.align	4
        /*0000*/ 	.byte	0x02, 0x09, 0x01, 0x00, 0x02, 0x02, 0x01, 0x00, 0x02, 0x05, 0x05, 0x00, 0x03, 0x07, 0x01, 0x01
        /*0010*/ 	.byte	0x02, 0x03, 0x00, 0x00, 0x02, 0x06, 0x01, 0x00, 0x04, 0x0b, 0x08, 0x00, 0x00, 0x00, 0x00, 0x00
        /*0020*/ 	.byte	0x00, 0x00, 0x00, 0x00


//--------------------- .nv.info._ZN7cutlass13device_kernelIN5flash11enable_sm90INS1_16FlashAttnFwdSm90INS1_25CollectiveMainloopFwdSm90ILi2EN4cute5tupleIJNS5_1CILi1EEES8_S8_EEENS6_IJNS7_ILi192EEENS7_ILi144EEENS7_ILi96EEEEEELi96ENS_10bfloat16_tEfNS_4arch4Sm90ELb0ELb0ELb0ELb0ELb0ELb0ELb0ELb0ELb1ELb1ELb0ELb0EEENS1_21CollectiveEpilogueFwdINS6_IJSA_SC_SB_EEES9_SE_SG_Li384ELb0ELb1ELb0ELb0EEENS1_29StaticPersistentTileSchedulerILb0EEEEEEEEEvNT_6ParamsE --------------------------
	.section	.nv.info._ZN7cutlass13device_kernelIN5flash11enable_sm90INS1_16FlashAttnFwdSm90INS1_25CollectiveMainloopFwdSm90ILi2EN4cute5tupleIJNS5_1CILi1EEES8_S8_EEENS6_IJNS7_ILi192EEENS7_ILi144EEENS7_ILi96EEEEEELi96ENS_10bfloat16_tEfNS_4arch4Sm90ELb0ELb0ELb0ELb0ELb0ELb0ELb0ELb0ELb1ELb1ELb0ELb0EEENS1_21CollectiveEpilogueFwdINS6_IJSA_SC_SB_EEES9_SE_SG_Li384ELb0ELb1ELb0ELb0EEENS1_29StaticPersistentTileSchedulerILb0EEEEEEEEEvNT_6ParamsE,"",@"SHT_CUDA_INFO"
	.sectionflags	@""
	.align	4


	//----- nvinfo : EIATTR_CUDA_API_VERSION
	.align		4
        /*0000*/ 	.byte	0x04, 0x37
        /*0002*/ 	.short	(.L_66 - .L_65)
.L_65:
        /*0004*/ 	.word	0x00000082


	//----- nvinfo : EIATTR_KPARAM_INFO
	.align		4
.L_66:
        /*0008*/ 	.byte	0x04, 0x17
        /*000a*/ 	.short	(.L_68 - .L_67)
.L_67:
        /*000c*/ 	.word	0x00000000
        /*0010*/ 	.short	0x0000
        /*0012*/ 	.short	0x0000
        /*0014*/ 	.byte	0x00, 0xf0, 0x01, 0x28


	//----- nvinfo : EIATTR_SPARSE_MMA_MASK
	.align		4
.L_68:
        /*0018*/ 	.byte	0x03, 0x50
        /*001a*/ 	.short	0x0000


	//----- nvinfo : EIATTR_MAXREG_COUNT
	.align		4
        /*001c*/ 	.byte	0x03, 0x1b
        /*001e*/ 	.short	0x0080


	//----- nvinfo : EIATTR_MERCURY_ISA_VERSION
	.align		4
        /*0020*/ 	.byte	0x03, 0x5f
        /*0022*/ 	.short	0x0101


	//----- nvinfo : EIATTR_VRC_CTA_INIT_COUNT
	.align		4
        /*0024*/ 	.byte	0x02, 0x4a
	.zero		1
	.zero		1


	//----- nvinfo : EIATTR_EXIT_INSTR_OFFSETS
	.align		4
        /*0028*/ 	.byte	0x04, 0x1c
        /*002a*/ 	.short	(.L_70 - .L_69)


	//   ....[0]....
.L_69:
        /*002c*/ 	.word	0x00000010


	//----- nvinfo : EIATTR_MAX_THREADS
	.align		4
.L_70:
        /*0030*/ 	.byte	0x04, 0x05
        /*0032*/ 	.short	(.L_72 - .L_71)
.L_71:
        /*0034*/ 	.word	0x00000200
        /*0038*/ 	.word	0x00000001
        /*003c*/ 	.word	0x00000001


	//----- nvinfo : EIATTR_CBANK_PARAM_SIZE
	.align		4
.L_72:
        /*0040*/ 	.byte	0x03, 0x19
        /*0042*/ 	.short	0x0a00


	//----- nvinfo : EIATTR_PARAM_CBANK
	.align		4
        /*0044*/ 	.byte	0x04, 0x0a
        /*0046*/ 	.short	(.L_74 - .L_73)
	.align		4
.L_73:
        /*0048*/ 	.word	index@(.nv.constant0._ZN7cutlass13device_kernelIN5flash11enable_sm90INS1_16FlashAttnFwdSm90INS1_25CollectiveMainloopFwdSm90ILi2EN4cute5tupleIJNS5_1CILi1EEES8_S8_EEENS6_IJNS7_ILi192EEENS7_ILi144EEENS7_ILi96EEEEEELi96ENS_10bfloat16_tEfNS_4arch4Sm90ELb0ELb0ELb0ELb0ELb0ELb0ELb0ELb0ELb1ELb1ELb0ELb0EEENS1_21CollectiveEpilogueFwdINS6_IJSA_SC_SB_EEES9_SE_SG_Li384ELb0ELb1ELb0ELb0EEENS1_29StaticPersistentTileSchedulerILb0EEEEEEEEEvNT_6ParamsE)
        /*004c*/ 	.short	0x0380
        /*004e*/ 	.short	0x0a00


	//----- nvinfo : EIATTR_SW_WAR
	.align		4
.L_74:
        /*0050*/ 	.byte	0x04, 0x36
        /*0052*/ 	.short	(.L_76 - .L_75)
.L_75:
        /*0054*/ 	.word	0x00000008
.L_76:


//--------------------- .nv.info._ZN7cutlass13device_kernelIN5flash11enable_sm90INS1_16FlashAttnFwdSm90INS1_25CollectiveMainloopFwdSm90ILi2EN4cute5tupleIJNS5_1CILi1EEES8_S8_EEENS6_IJNS7_ILi192EEENS7_ILi144EEENS7_ILi96EEEEEELi96ENS_10bfloat16_tEfNS_4arch4Sm90ELb0ELb0ELb0ELb1ELb0ELb0ELb0ELb0ELb1ELb1ELb0ELb0EEENS1_21CollectiveEpilogueFwdINS6_IJSA_SC_SB_EEES9_SE_SG_Li384ELb1ELb1ELb0ELb0EEENS1_36VarlenDynamicPersistentTileSchedulerILi192ELi144ELi384ELi128ELb0ELb1ELb1ELb0ELb1ELb1EEEEEEEEEvNT_6ParamsE --------------------------
	.section	.nv.info._ZN7cutlass13device_kernelIN5flash11enable_sm90INS1_16FlashAttnFwdSm90INS1_25CollectiveMainloopFwdSm90ILi2EN4cute5tupleIJNS5_1CILi1EEES8_S8_EEENS6_IJNS7_ILi192EEENS7_ILi144EEENS7_ILi96EEEEEELi96ENS_10bfloat16_tEfNS_4arch4Sm90ELb0ELb0ELb0ELb1ELb0ELb0ELb0ELb0ELb1ELb1ELb0ELb0EEENS1_21CollectiveEpilogueFwdINS6_IJSA_SC_SB_EEES9_SE_SG_Li384ELb1ELb1ELb0ELb0EEENS1_36VarlenDynamicPersistentTileSchedulerILi192ELi144ELi384ELi128ELb0ELb1ELb1ELb0ELb1ELb1EEEEEEEEEvNT_6ParamsE,"",@"SHT_CUDA_INFO"
	.sectionflags	@""
	.align	4


	//----- nvinfo : EIATTR_CUDA_API_VERSION
	.align		4
        /*0000*/ 	.byte	0x04, 0x37
        /*0002*/ 	.short	(.L_78 - .L_77)
.L_77:
        /*0004*/ 	.word	0x00000082


	//----- nvinfo : EIATTR_KPARAM_INFO
	.align		4
.L_78:
        /*0008*/ 	.byte	0x04, 0x17
        /*000a*/ 	.short	(.L_80 - .L_79)
.L_79:
        /*000c*/ 	.word	0x00000000
        /*0010*/ 	.short	0x0000
        /*0012*/ 	.short	0x0000
        /*0014*/ 	.byte	0x00, 0xf0, 0x01, 0x2a


	//----- nvinfo : EIATTR_SPARSE_MMA_MASK
	.align		4
.L_80:
        /*0018*/ 	.byte	0x03, 0x50
        /*001a*/ 	.short	0x0000


	//----- nvinfo : EIATTR_MAXREG_COUNT
	.align		4
        /*001c*/ 	.byte	0x03, 0x1b
        /*001e*/ 	.short	0x0080


	//----- nvinfo : EIATTR_MERCURY_ISA_VERSION
	.align		4
        /*0020*/ 	.byte	0x03, 0x5f
        /*0022*/ 	.short	0x0101


	//----- nvinfo : EIATTR_VRC_CTA_INIT_COUNT
	.align		4
        /*0024*/ 	.byte	0x02, 0x4a
	.zero		1
	.zero		1


	//----- nvinfo : EIATTR_EXIT_INSTR_OFFSETS
	.align		4
        /*0028*/ 	.byte	0x04, 0x1c
        /*002a*/ 	.short	(.L_82 - .L_81)


	//   ....[0]....
.L_81:
        /*002c*/ 	.word	0x00000010


	//----- nvinfo : EIATTR_MAX_THREADS
	.align		4
.L_82:
        /*0030*/ 	.byte	0x04, 0x05
        /*0032*/ 	.short	(.L_84 - .L_83)
.L_83:
        /*0034*/ 	.word	0x00000200
        /*0038*/ 	.word	0x00000001
        /*003c*/ 	.word	0x00000001


	//----- nvinfo : EIATTR_CBANK_PARAM_SIZE
	.align		4
.L_84:
        /*0040*/ 	.byte	0x03, 0x19
        /*0042*/ 	.short	0x0a80


	//----- nvinfo : EIATTR_PARAM_CBANK
	.align		4
        /*0044*/ 	.byte	0x04, 0x0a
        /*0046*/ 	.short	(.L_86 - .L_85)
	.align		4
.L_85:
        /*0048*/ 	.word	index@(.nv.constant0._ZN7cutlass13device_kernelIN5flash11enable_sm90INS1_16FlashAttnFwdSm90INS1_25CollectiveMainloopFwdSm90ILi2EN4cute5tupleIJNS5_1CILi1EEES8_S8_EEENS6_IJNS7_ILi192EEENS7_ILi144EEENS7_ILi96EEEEEELi96ENS_10bfloat16_tEfNS_4arch4Sm90ELb0ELb0ELb0ELb1ELb0ELb0ELb0ELb0ELb1ELb1ELb0ELb0EEENS1_21CollectiveEpilogueFwdINS6_IJSA_SC_SB_EEES9_SE_SG_Li384ELb1ELb1ELb0ELb0EEENS1_36VarlenDynamicPersistentTileSchedulerILi192ELi144ELi384ELi128ELb0ELb1ELb1ELb0ELb1ELb1EEEEEEEEEvNT_6ParamsE)
        /*004c*/ 	.short	0x0380
        /*004e*/ 	.short	0x0a80


	//----- nvinfo : EIATTR_SW_WAR
	.align		4
.L_86:
        /*0050*/ 	.byte	0x04, 0x36
        /*0052*/ 	.short	(.L_88 - .L_87)
.L_87:
        /*0054*/ 	.word	0x00000008
.L_88:


//--------------------- .nv.info._ZN7cutlass13device_kernelIN5flash11enable_sm90INS1_16FlashAttnFwdSm90INS1_25CollectiveMainloopFwdSm90ILi2EN4cute5tupleIJNS5_1CILi1EEES8_S8_EEENS6_IJNS7_ILi192EEENS7_ILi144EEENS7_ILi96EEEEEELi96ENS_10bfloat16_tEfNS_4arch4Sm90ELb0ELb0ELb0ELb1ELb0ELb1ELb0ELb0ELb1ELb1ELb0ELb0EEENS1_21CollectiveEpilogueFwdINS6_IJSA_SC_SB_EEES9_SE_SG_Li384ELb1ELb1ELb0ELb0EEENS1_36VarlenDynamicPersistentTileSchedulerILi192ELi144ELi384ELi128ELb0ELb1ELb1ELb0ELb1ELb1EEEEEEEEEvNT_6ParamsE --------------------------
	.section	.nv.info._ZN7cutlass13device_kernelIN5flash11enable_sm90INS1_16FlashAttnFwdSm90INS1_25CollectiveMainloopFwdSm90ILi2EN4cute5tupleIJNS5_1CILi1EEES8_S8_EEENS6_IJNS7_ILi192EEENS7_ILi144EEENS7_ILi96EEEEEELi96ENS_10bfloat16_tEfNS_4arch4Sm90ELb0ELb0ELb0ELb1ELb0ELb1ELb0ELb0ELb1ELb1ELb0ELb0EEENS1_21CollectiveEpilogueFwdINS6_IJSA_SC_SB_EEES9_SE_SG_Li384ELb1ELb1ELb0ELb0EEENS1_36VarlenDynamicPersistentTileSchedulerILi192ELi144ELi384ELi128ELb0ELb1ELb1ELb0ELb1ELb1EEEEEEEEEvNT_6ParamsE,"",@"SHT_CUDA_INFO"
	.sectionflags	@""
	.align	4


	//----- nvinfo : EIATTR_CUDA_API_VERSION
	.align		4
        /*0000*/ 	.byte	0x04, 0x37
        /*0002*/ 	.short	(.L_90 - .L_89)
.L_89:
        /*0004*/ 	.word	0x00000082


	//----- nvinfo : EIATTR_KPARAM_INFO
	.align		4
.L_90:
        /*0008*/ 	.byte	0x04, 0x17
        /*000a*/ 	.short	(.L_92 - .L_91)
.L_91:
        /*000c*/ 	.word	0x00000000
        /*0010*/ 	.short	0x0000
        /*0012*/ 	.short	0x0000
        /*0014*/ 	.byte	0x00, 0xf0, 0x01, 0x2a


	//----- nvinfo : EIATTR_SPARSE_MMA_MASK
	.align		4
.L_92:
        /*0018*/ 	.byte	0x03, 0x50
        /*001a*/ 	.short	0x0000


	//----- nvinfo : EIATTR_MAXREG_COUNT
	.align		4
        /*001c*/ 	.byte	0x03, 0x1b
        /*001e*/ 	.short	0x0080


	//----- nvinfo : EIATTR_MERCURY_ISA_VERSION
	.align		4
        /*0020*/ 	.byte	0x03, 0x5f
        /*0022*/ 	.short	0x0101


	//----- nvinfo : EIATTR_VRC_CTA_INIT_COUNT
	.align		4
        /*0024*/ 	.byte	0x02, 0x4a
	.zero		1
	.zero		1


	//----- nvinfo : EIATTR_EXIT_INSTR_OFFSETS
	.align		4
        /*0028*/ 	.byte	0x04, 0x1c
        /*002a*/ 	.short	(.L_94 - .L_93)


	//   ....[0]....
.L_93:
        /*002c*/ 	.word	0x00000010


	//----- nvinfo : EIATTR_MAX_THREADS
	.align		4
.L_94:
        /*0030*/ 	.byte	0x04, 0x05
        /*0032*/ 	.short	(.L_96 - .L_95)
.L_95:
        /*0034*/ 	.word	0x00000200
        /*0038*/ 	.word	0x00000001
        /*003c*/ 	.word	0x00000001


	//----- nvinfo : EIATTR_CBANK_PARAM_SIZE
	.align		4
.L_96:
        /*0040*/ 	.byte	0x03, 0x19
        /*0042*/ 	.short	0x0a80


	//----- nvinfo : EIATTR_PARAM_CBANK
	.align		4
        /*0044*/ 	.byte	0x04, 0x0a
        /*0046*/ 	.short	(.L_98 - .L_97)
	.align		4
.L_97:
        /*0048*/ 	.word	index@(.nv.constant0._ZN7cutlass13device_kernelIN5flash11enable_sm90INS1_16FlashAttnFwdSm90INS1_25CollectiveMainloopFwdSm90ILi2EN4cute5tupleIJNS5_1CILi1EEES8_S8_EEENS6_IJNS7_ILi192EEENS7_ILi144EEENS7_ILi96EEEEEELi96ENS_10bfloat16_tEfNS_4arch4Sm90ELb0ELb0ELb0ELb1ELb0ELb1ELb0ELb0ELb1ELb1ELb0ELb0EEENS1_21CollectiveEpilogueFwdINS6_IJSA_SC_SB_EEES9_SE_SG_Li384ELb1ELb1ELb0ELb0EEENS1_36VarlenDynamicPersistentTileSchedulerILi192ELi144ELi384ELi128ELb0ELb1ELb1ELb0ELb1ELb1EEEEEEEEEvNT_6ParamsE)
        /*004c*/ 	.short	0x0380
        /*004e*/ 	.short	0x0a80


	//----- nvinfo : EIATTR_SW_WAR
	.align		4
.L_98:
        /*0050*/ 	.byte	0x04, 0x36
        /*0052*/ 	.short	(.L_100 - .L_99)
.L_99:
        /*0054*/ 	.word	0x00000008
.L_100:


//--------------------- .nv.info._ZN7cutlass13device_kernelIN5flash11enable_sm90INS1_16FlashAttnFwdSm90INS1_25CollectiveMainloopFwdSm90ILi2EN4cute5tupleIJNS5_1CILi1EEES8_S8_EEENS6_IJNS7_ILi192EEENS7_ILi128EEENS7_ILi96EEEEEELi96ENS_10bfloat16_tEfNS_4arch4Sm90ELb0ELb1ELb0ELb0ELb0ELb0ELb0ELb0ELb1ELb1ELb0ELb0EEENS1_21CollectiveEpilogueFwdINS6_IJSA_SC_SB_EEES9_SE_SG_Li384ELb0ELb1ELb0ELb0EEENS1_30DynamicPersistentTileSchedulerILi384ELi128ELb0ELb1ELb1EEEEEEEEEvNT_6ParamsE --------------------------
	.section	.nv.info._ZN7cutlass13device_kernelIN5flash11enable_sm90INS1_16FlashAttnFwdSm90INS1_25CollectiveMainloopFwdSm90ILi2EN4cute5tupleIJNS5_1CILi1EEES8_S8_EEENS6_IJNS7_ILi192EEENS7_ILi128EEENS7_ILi96EEEEEELi96ENS_10bfloat16_tEfNS_4arch4Sm90ELb0ELb1ELb0ELb0ELb0ELb0ELb0ELb0ELb1ELb1ELb0ELb0EEENS1_21CollectiveEpilogueFwdINS6_IJSA_SC_SB_EEES9_SE_SG_Li384ELb0ELb1ELb0ELb0EEENS1_30DynamicPersistentTileSchedulerILi384ELi128ELb0ELb1ELb1EEEEEEEEEvNT_6ParamsE,"",@"SHT_CUDA_INFO"
	.sectionflags	@""
	.align	4


	//----- nvinfo : EIATTR_CUDA_API_VERSION
	.align		4
        /*0000*/ 	.byte	0x04, 0x37
        /*0002*/ 	.short	(.L_102 - .L_101)
.L_101:
        /*0004*/ 	.word	0x00000082


	//----- nvinfo : EIATTR_KPARAM_INFO
	.align		4
.L_102:
        /*0008*/ 	.byte	0x04, 0x17
        /*000a*/ 	.short	(.L_104 - .L_103)
.L_103:
        /*000c*/ 	.word	0x00000000
        /*0010*/ 	.short	0x0000
        /*0012*/ 	.short	0x0000
        /*0014*/ 	.byte	0x00, 0xf0, 0x01, 0x2a


	//----- nvinfo : EIATTR_SPARSE_MMA_MASK
	.align		4
.L_104:
        /*0018*/ 	.byte	0x03, 0x50
        /*001a*/ 	.short	0x0000


	//----- nvinfo : EIATTR_MAXREG_COUNT
	.align		4
        /*001c*/ 	.byte	0x03, 0x1b
        /*001e*/ 	.short	0x0080


	//----- nvinfo : EIATTR_MERCURY_ISA_VERSION
	.align		4
        /*0020*/ 	.byte	0x03, 0x5f
        /*0022*/ 	.short	0x0101


	//----- nvinfo : EIATTR_VRC_CTA_INIT_COUNT
	.align		4
        /*0024*/ 	.byte	0x02, 0x4a
	.zero		1
	.zero		1


	//----- nvinfo : EIATTR_EXIT_INSTR_OFFSETS
	.align		4
        /*0028*/ 	.byte	0x04, 0x1c
        /*002a*/ 	.short	(.L_106 - .L_105)


	//   ....[0]....
.L_105:
        /*002c*/ 	.word	0x00000010


	//----- nvinfo : EIATTR_MAX_THREADS
	.align		4
.L_106:
        /*0030*/ 	.byte	0x04, 0x05
        /*0032*/ 	.short	(.L_108 - .L_107)
.L_107:
        /*0034*/ 	.word	0x00000200
        /*0038*/ 	.word	0x00000001
        /*003c*/ 	.word	0x00000001


	//----- nvinfo : EIATTR_CBANK_PARAM_SIZE
	.align		4
.L_108:
        /*0040*/ 	.byte	0x03, 0x19
        /*0042*/ 	.short	0x0a80


	//----- nvinfo : EIATTR_PARAM_CBANK
	.align		4
        /*0044*/ 	.byte	0x04, 0x0a
        /*0046*/ 	.short	(.L_110 - .L_109)
	.align		4
.L_109:
        /*0048*/ 	.word	index@(.nv.constant0._ZN7cutlass13device_kernelIN5flash11enable_sm90INS1_16FlashAttnFwdSm90INS1_25CollectiveMainloopFwdSm90ILi2EN4cute5tupleIJNS5_1CILi1EEES8_S8_EEENS6_IJNS7_ILi192EEENS7_ILi128EEENS7_ILi96EEEEEELi96ENS_10bfloat16_tEfNS_4arch4Sm90ELb0ELb1ELb0ELb0ELb0ELb0ELb0ELb0ELb1ELb1ELb0ELb0EEENS1_21CollectiveEpilogueFwdINS6_IJSA_SC_SB_EEES9_SE_SG_Li384ELb0ELb1ELb0ELb0EEENS1_30DynamicPersistentTileSchedulerILi384ELi128ELb0ELb1ELb1EEEEEEEEEvNT_6ParamsE)
        /*004c*/ 	.short	0x0380
        /*004e*/ 	.short	0x0a80


	//----- nvinfo : EIATTR_SW_WAR
	.align		4
.L_110:
        /*0050*/ 	.byte	0x04, 0x36
        /*0052*/ 	.short	(.L_112 - .L_111)
.L_111:
        /*0054*/ 	.word	0x00000008
.L_112:


//--------------------- .nv.info._ZN7cutlass13device_kernelIN5flash11enable_sm90INS1_16FlashAttnFwdSm90INS1_25CollectiveMainloopFwdSm90ILi2EN4cute5tupleIJNS5_1CILi1EEES8_S8_EEENS6_IJNS7_ILi192EEENS7_ILi128EEENS7_ILi96EEEEEELi96ENS_10bfloat16_tEfNS_4arch4Sm90ELb0ELb1ELb0ELb1ELb0ELb0ELb0ELb0ELb1ELb1ELb0ELb0EEENS1_21CollectiveEpilogueFwdINS6_IJSA_SC_SB_EEES9_SE_SG_Li384ELb1ELb1ELb0ELb0EEENS1_36VarlenDynamicPersistentTileSchedulerILi192ELi128ELi384ELi128ELb0ELb1ELb1ELb1ELb0ELb1EEEEEEEEEvNT_6ParamsE --------------------------
	.section	.nv.info._ZN7cutlass13device_kernelIN5flash11enable_sm90INS1_16FlashAttnFwdSm90INS1_25CollectiveMainloopFwdSm90ILi2EN4cute5tupleIJNS5_1CILi1EEES8_S8_EEENS6_IJNS7_ILi192EEENS7_ILi128EEENS7_ILi96EEEEEELi96ENS_10bfloat16_tEfNS_4arch4Sm90ELb0ELb1ELb0ELb1ELb0ELb0ELb0ELb0ELb1ELb1ELb0ELb0EEENS1_21CollectiveEpilogueFwdINS6_IJSA_SC_SB_EEES9_SE_SG_Li384ELb1ELb1ELb0ELb0EEENS1_36VarlenDynamicPersistentTileSchedulerILi192ELi128ELi384ELi128ELb0ELb1ELb1ELb1ELb0ELb1EEEEEEEEEvNT_6ParamsE,"",@"SHT_CUDA_INFO"
	.sectionflags	@""
	.align	4


	//----- nvinfo : EIATTR_CUDA_API_VERSION
	.align		4
        /*0000*/ 	.byte	0x04, 0x37
        /*0002*/ 	.short	(.L_114 - .L_113)
.L_113:
        /*0004*/ 	.word	0x00000082


	//----- nvinfo : EIATTR_KPARAM_INFO
	.align		4
.L_114:
        /*0008*/ 	.byte	0x04, 0x17
        /*000a*/ 	.short	(.L_116 - .L_115)
.L_115:
        /*000c*/ 	.word	0x00000000
        /*0010*/ 	.short	0x0000
        /*0012*/ 	.short	0x0000
        /*0014*/ 	.byte	0x00, 0xf0, 0x01, 0x2a


	//----- nvinfo : EIATTR_SPARSE_MMA_MASK
	.align		4
.L_116:
        /*0018*/ 	.byte	0x03, 0x50
        /*001a*/ 	.short	0x0000


	//----- nvinfo : EIATTR_MAXREG_COUNT
	.align		4
        /*001c*/ 	.byte	0x03, 0x1b
        /*001e*/ 	.short	0x0080


	//----- nvinfo : EIATTR_MERCURY_ISA_VERSION
	.align		4
        /*0020*/ 	.byte	0x03, 0x5f
        /*0022*/ 	.short	0x0101


	//----- nvinfo : EIATTR_VRC_CTA_INIT_COUNT
	.align		4
        /*0024*/ 	.byte	0x02, 0x4a
	.zero		1
	.zero		1


	//----- nvinfo : EIATTR_EXIT_INSTR_OFFSETS
	.align		4
        /*0028*/ 	.byte	0x04, 0x1c
        /*002a*/ 	.short	(.L_118 - .L_117)


	//   ....[0]....
.L_117:
        /*002c*/ 	.word	0x00000010


	//----- nvinfo : EIATTR_MAX_THREADS
	.align		4
.L_118:
        /*0030*/ 	.byte	0x04, 0x05
        /*0032*/ 	.short	(.L_120 - .L_119)
.L_119:
        /*0034*/ 	.word	0x00000200
        /*0038*/ 	.word	0x00000001
        /*003c*/ 	.word	0x00000001


	//----- nvinfo : EIATTR_CBANK_PARAM_SIZE
	.align		4
.L_120:
        /*0040*/ 	.byte	0x03, 0x19
        /*0042*/ 	.short	0x0a80


	//----- nvinfo : EIATTR_PARAM_CBANK
	.align		4
        /*0044*/ 	.byte	0x04, 0x0a
        /*0046*/ 	.short	(.L_122 - .L_121)
	.align		4
.L_121:
        /*0048*/ 	.word	index@(.nv.constant0._ZN7cutlass13device_kernelIN5flash11enable_sm90INS1_16FlashAttnFwdSm90INS1_25CollectiveMainloopFwdSm90ILi2EN4cute5tupleIJNS5_1CILi1EEES8_S8_EEENS6_IJNS7_ILi192EEENS7_ILi128EEENS7_ILi96EEEEEELi96ENS_10bfloat16_tEfNS_4arch4Sm90ELb0ELb1ELb0ELb1ELb0ELb0ELb0ELb0ELb1ELb1ELb0ELb0EEENS1_21CollectiveEpilogueFwdINS6_IJSA_SC_SB_EEES9_SE_SG_Li384ELb1ELb1ELb0ELb0EEENS1_36VarlenDynamicPersistentTileSchedulerILi192ELi128ELi384ELi128ELb0ELb1ELb1ELb1ELb0ELb1EEEEEEEEEvNT_6ParamsE)
        /*004c*/ 	.short	0x0380
        /*004e*/ 	.short	0x0a80


	//----- nvinfo : EIATTR_SW_WAR
	.align		4
.L_122:
        /*0050*/ 	.byte	0x04, 0x36
        /*0052*/ 	.short	(.L_124 - .L_123)
.L_123:
        /*0054*/ 	.word	0x00000008
.L_124:


//--------------------- .nv.info._ZN7cutlass13device_kernelIN5flash11enable_sm90INS1_16FlashAttnFwdSm90INS1_25CollectiveMainloopFwdSm90ILi2EN4cute5tupleIJNS5_1CILi1EEES8_S8_EEENS6_IJNS7_ILi192EEENS7_ILi128EEENS7_ILi96EEEEEELi96ENS_10bfloat16_tEfNS_4arch4Sm90ELb0ELb1ELb0ELb1ELb0ELb1ELb0ELb0ELb1ELb1ELb0ELb0EEENS1_21CollectiveEpilogueFwdINS6_IJSA_SC_SB_EEES9_SE_SG_Li384ELb1ELb1ELb0ELb0EEENS1_36VarlenDynamicPersistentTileSchedulerILi192ELi128ELi384ELi128ELb0ELb1ELb1ELb1ELb0ELb1EEEEEEEEEvNT_6ParamsE --------------------------
	.section	.nv.info._ZN7cutlass13device_kernelIN5flash11enable_sm90INS1_16FlashAttnFwdSm90INS1_25CollectiveMainloopFwdSm90ILi2EN4cute5tupleIJNS5_1CILi1EEES8_S8_EEENS6_IJNS7_ILi192EEENS7_ILi128EEENS7_ILi96EEEEEELi96ENS_10bfloat16_tEfNS_4arch4Sm90ELb0ELb1ELb0ELb1ELb0ELb1ELb0ELb0ELb1ELb1ELb0ELb0EEENS1_21CollectiveEpilogueFwdINS6_IJSA_SC_SB_EEES9_SE_SG_Li384ELb1ELb1ELb0ELb0EEENS1_36VarlenDynamicPersistentTileSchedulerILi192ELi128ELi384ELi128ELb0ELb1ELb1ELb1ELb0ELb1EEEEEEEEEvNT_6ParamsE,"",@"SHT_CUDA_INFO"
	.sectionflags	@""
	.align	4


	//----- nvinfo : EIATTR_CUDA_API_VERSION
	.align		4
        /*0000*/ 	.byte	0x04, 0x37
        /*0002*/ 	.short	(.L_126 - .L_125)
.L_125:
        /*0004*/ 	.word	0x00000082


	//----- nvinfo : EIATTR_KPARAM_INFO
	.align		4
.L_126:
        /*0008*/ 	.byte	0x04, 0x17
        /*000a*/ 	.short	(.L_128 - .L_127)
.L_127:
        /*000c*/ 	.word	0x00000000
        /*0010*/ 	.short	0x0000
        /*0012*/ 	.short	0x0000
        /*0014*/ 	.byte	0x00, 0xf0, 0x01, 0x2a


	//----- nvinfo : EIATTR_SPARSE_MMA_MASK
	.align		4
.L_128:
        /*0018*/ 	.byte	0x03, 0x50
        /*001a*/ 	.short	0x0000


	//----- nvinfo : EIATTR_MAXREG_COUNT
	.align		4
        /*001c*/ 	.byte	0x03, 0x1b
        /*001e*/ 	.short	0x0080


	//----- nvinfo : EIATTR_MERCURY_ISA_VERSION
	.align		4
        /*0020*/ 	.byte	0x03, 0x5f
        /*0022*/ 	.short	0x0101


	//----- nvinfo : EIATTR_VRC_CTA_INIT_COUNT
	.align		4
        /*0024*/ 	.byte	0x02, 0x4a
	.zero		1
	.zero		1


	//----- nvinfo : EIATTR_EXIT_INSTR_OFFSETS
	.align		4
        /*0028*/ 	.byte	0x04, 0x1c
        /*002a*/ 	.short	(.L_130 - .L_129)


	//   ....[0]....
.L_129:
        /*002c*/ 	.word	0x00000010


	//----- nvinfo : EIATTR_MAX_THREADS
	.align		4
.L_130:
        /*0030*/ 	.byte	0x04, 0x05
        /*0032*/ 	.short	(.L_132 - .L_131)
.L_131:
        /*0034*/ 	.word	0x00000200
        /*0038*/ 	.word	0x00000001
        /*003c*/ 	.word	0x00000001


	//----- nvinfo : EIATTR_CBANK_PARAM_SIZE
	.align		4
.L_132:
        /*0040*/ 	.byte	0x03, 0x19
        /*0042*/ 	.short	0x0a80


	//----- nvinfo : EIATTR_PARAM_CBANK
	.align		4
        /*0044*/ 	.byte	0x04, 0x0a
        /*0046*/ 	.short	(.L_134 - .L_133)
	.align		4
.L_133:
        /*0048*/ 	.word	index@(.nv.constant0._ZN7cutlass13device_kernelIN5flash11enable_sm90INS1_16FlashAttnFwdSm90INS1_25CollectiveMainloopFwdSm90ILi2EN4cute5tupleIJNS5_1CILi1EEES8_S8_EEENS6_IJNS7_ILi192EEENS7_ILi128EEENS7_ILi96EEEEEELi96ENS_10bfloat16_tEfNS_4arch4Sm90ELb0ELb1ELb0ELb1ELb0ELb1ELb0ELb0ELb1ELb1ELb0ELb0EEENS1_21CollectiveEpilogueFwdINS6_IJSA_SC_SB_EEES9_SE_SG_Li384ELb1ELb1ELb0ELb0EEENS1_36VarlenDynamicPersistentTileSchedulerILi192ELi128ELi384ELi128ELb0ELb1ELb1ELb1ELb0ELb1EEEEEEEEEvNT_6ParamsE)
        /*004c*/ 	.short	0x0380
        /*004e*/ 	.short	0x0a80


	//----- nvinfo : EIATTR_SW_WAR
	.align		4
.L_134:
        /*0050*/ 	.byte	0x04, 0x36
        /*0052*/ 	.short	(.L_136 - .L_135)
.L_135:
        /*0054*/ 	.word	0x00000008
.L_136:


//--------------------- .nv.info._ZN7cutlass13device_kernelIN5flash11enable_sm90INS1_16FlashAttnFwdSm90INS1_25CollectiveMainloopFwdSm90ILi2EN4cute5tupleIJNS5_1CILi1EEES8_S8_EEENS6_IJNS7_ILi192EEENS7_ILi144EEENS7_ILi96EEEEEELi96ENS_10bfloat16_tEfNS_4arch4Sm90ELb1ELb0ELb0ELb0ELb0ELb0ELb0ELb0ELb1ELb1ELb0ELb0EEENS1_21CollectiveEpilogueFwdINS6_IJSA_SC_SB_EEES9_SE_SG_Li384ELb0ELb1ELb0ELb0EEENS1_30DynamicPersistentTileSchedulerILi384ELi128ELb0ELb1ELb1EEEEEEEEEvNT_6ParamsE --------------------------
	.section	.nv.info._ZN7cutlass13device_kernelIN5flash11enable_sm90INS1_16FlashAttnFwdSm90INS1_25CollectiveMainloopFwdSm90ILi2EN4cute5tupleIJNS5_1CILi1EEES8_S8_EEENS6_IJNS7_ILi192EEENS7_ILi144EEENS7_ILi96EEEEEELi96ENS_10bfloat16_tEfNS_4arch4Sm90ELb1ELb0ELb0ELb0ELb0ELb0ELb0ELb0ELb1ELb1ELb0ELb0EEENS1_21CollectiveEpilogueFwdINS6_IJSA_SC_SB_EEES9_SE_SG_Li384ELb0ELb1ELb0ELb0EEENS1_30DynamicPersistentTileSchedulerILi384ELi128ELb0ELb1ELb1EEEEEEEEEvNT_6ParamsE,"",@"SHT_CUDA_INFO"
	.sectionflags	@""
	.align	4


	//----- nvinfo : EIATTR_CUDA_API_VERSION
	.align		4
        /*0000*/ 	.byte	0x04, 0x37
        /*0002*/ 	.short	(.L_138 - .L_137)
.L_137:
        /*0004*/ 	.word	0x00000082


	//----- nvinfo : EIATTR_KPARAM_INFO
	.align		4
.L_138:
        /*0008*/ 	.byte	0x04, 0x17
        /*000a*/ 	.short	(.L_140 - .L_139)
.L_139:
        /*000c*/ 	.word	0x00000000
        /*0010*/ 	.short	0x0000
        /*0012*/ 	.short	0x0000
        /*0014*/ 	.byte	0x00, 0xf0, 0x01, 0x2a


	//----- nvinfo : EIATTR_SPARSE_MMA_MASK
	.align		4
.L_140:
        /*0018*/ 	.byte	0x03, 0x50
        /*001a*/ 	.short	0x0000


	//----- nvinfo : EIATTR_MAXREG_COUNT
	.align		4
        /*001c*/ 	.byte	0x03, 0x1b
        /*001e*/ 	.short	0x0080


	//----- nvinfo : EIATTR_MERCURY_ISA_VERSION
	.align		4
        /*0020*/ 	.byte	0x03, 0x5f
        /*0022*/ 	.short	0x0101


	//----- nvinfo : EIATTR_VRC_CTA_INIT_COUNT
	.align		4
        /*0024*/ 	.byte	0x02, 0x4a
	.zero		1
	.zero		1


	//----- nvinfo : EIATTR_EXIT_INSTR_OFFSETS
	.align		4
        /*0028*/ 	.byte	0x04, 0x1c
        /*002a*/ 	.short	(.L_142 - .L_141)


	//   ....[0]....
.L_141:
        /*002c*/ 	.word	0x00000010


	//----- nvinfo : EIATTR_MAX_THREADS
	.align		4
.L_142:
        /*0030*/ 	.byte	0x04, 0x05
        /*0032*/ 	.short	(.L_144 - .L_143)
.L_143:
        /*0034*/ 	.word	0x00000200
        /*0038*/ 	.word	0x00000001
        /*003c*/ 	.word	0x00000001


	//----- nvinfo : EIATTR_CBANK_PARAM_SIZE
	.align		4
.L_144:
        /*0040*/ 	.byte	0x03, 0x19
        /*0042*/ 	.short	0x0a80


	//----- nvinfo : EIATTR_PARAM_CBANK
	.align		4
        /*0044*/ 	.byte	0x04, 0x0a
        /*0046*/ 	.short	(.L_146 - .L_145)
	.align		4
.L_145:
        /*0048*/ 	.word	index@(.nv.constant0._ZN7cutlass13device_kernelIN5flash11enable_sm90INS1_16FlashAttnFwdSm90INS1_25CollectiveMainloopFwdSm90ILi2EN4cute5tupleIJNS5_1CILi1EEES8_S8_EEENS6_IJNS7_ILi192EEENS7_ILi144EEENS7_ILi96EEEEEELi96ENS_10bfloat16_tEfNS_4arch4Sm90ELb1ELb0ELb0ELb0ELb0ELb0ELb0ELb0ELb1ELb1ELb0ELb0EEENS1_21CollectiveEpilogueFwdINS6_IJSA_SC_SB_EEES9_SE_SG_Li384ELb0ELb1ELb0ELb0EEENS1_30DynamicPersistentTileSchedulerILi384ELi128ELb0ELb1ELb1EEEEEEEEEvNT_6ParamsE)
        /*004c*/ 	.short	0x0380
        /*004e*/ 	.short	0x0a80


	//----- nvinfo : EIATTR_SW_WAR
	.align		4
.L_146:
        /*0050*/ 	.byte	0x04, 0x36
        /*0052*/ 	.short	(.L_148 - .L_147)
.L_147:
        /*0054*/ 	.word	0x00000008
.L_148:


//--------------------- .nv.info._ZN7cutlass13device_kernelIN5flash11enable_sm90INS1_16FlashAttnFwdSm90INS1_25CollectiveMainloopFwdSm90ILi2EN4cute5tupleIJNS5_1CILi1EEES8_S8_EEENS6_IJNS7_ILi192EEENS7_ILi144EEENS7_ILi96EEEEEELi96ENS_10bfloat16_tEfNS_4arch4Sm90ELb1ELb0ELb0ELb1ELb0ELb0ELb0ELb0ELb1ELb1ELb0ELb0EEENS1_21CollectiveEpilogueFwdINS6_IJSA_SC_SB_EEES9_SE_SG_Li384ELb1ELb1ELb0ELb0EEENS1_36VarlenDynamicPersistentTileSchedulerILi192ELi144ELi384ELi128ELb0ELb1ELb1ELb1ELb1ELb1EEEEEEEEEvNT_6ParamsE --------------------------
	.section	.nv.info._ZN7cutlass13device_kernelIN5flash11enable_sm90INS1_16FlashAttnFwdSm90INS1_25CollectiveMainloopFwdSm90ILi2EN4cute5tupleIJNS5_1CILi1EEES8_S8_EEENS6_IJNS7_ILi192EEENS7_ILi144EEENS7_ILi96EEEEEELi96ENS_10bfloat16_tEfNS_4arch4Sm90ELb1ELb0ELb0ELb1ELb0ELb0ELb0ELb0ELb1ELb1ELb0ELb0EEENS1_21CollectiveEpilogueFwdINS6_IJSA_SC_SB_EEES9_SE_SG_Li384ELb1ELb1ELb0ELb0EEENS1_36VarlenDynamicPersistentTileSchedulerILi192ELi144ELi384ELi128ELb0ELb1ELb1ELb1ELb1ELb1EEEEEEEEEvNT_6ParamsE,"",@"SHT_CUDA_INFO"
	.sectionflags	@""
	.align	4


	//----- nvinfo : EIATTR_CUDA_API_VERSION
	.align		4
        /*0000*/ 	.byte	0x04, 0x37
        /*0002*/ 	.short	(.L_150 - .L_149)
.L_149:
        /*0004*/ 	.word	0x00000082


	//----- nvinfo : EIATTR_KPARAM_INFO
	.align		4
.L_150:
        /*0008*/ 	.byte	0x04, 0x17
        /*000a*/ 	.short	(.L_152 - .L_151)
.L_151:
        /*000c*/ 	.word	0x00000000
        /*0010*/ 	.short	0x0000
        /*0012*/ 	.short	0x0000
        /*0014*/ 	.byte	0x00, 0xf0, 0x01, 0x2a


	//----- nvinfo : EIATTR_SPARSE_MMA_MASK
	.align		4
.L_152:
        /*0018*/ 	.byte	0x03, 0x50
        /*001a*/ 	.short	0x0000


	//----- nvinfo : EIATTR_MAXREG_COUNT
	.align		4
        /*001c*/ 	.byte	0x03, 0x1b
        /*001e*/ 	.short	0x0080


	//----- nvinfo : EIATTR_MERCURY_ISA_VERSION
	.align		4
        /*0020*/ 	.byte	0x03, 0x5f
        /*0022*/ 	.short	0x0101


	//----- nvinfo : EIATTR_VRC_CTA_INIT_COUNT
	.align		4
        /*0024*/ 	.byte	0x02, 0x4a
	.zero		1
	.zero		1


	//----- nvinfo : EIATTR_EXIT_INSTR_OFFSETS
	.align		4
        /*0028*/ 	.byte	0x04, 0x1c
        /*002a*/ 	.short	(.L_154 - .L_153)


	//   ....[0]....
.L_153:
        /*002c*/ 	.word	0x00000010


	//----- nvinfo : EIATTR_MAX_THREADS
	.align		4
.L_154:
        /*0030*/ 	.byte	0x04, 0x05
        /*0032*/ 	.short	(.L_156 - .L_155)
.L_155:
        /*0034*/ 	.word	0x00000200
        /*0038*/ 	.word	0x00000001
        /*003c*/ 	.word	0x00000001


	//----- nvinfo : EIATTR_CBANK_PARAM_SIZE
	.align		4
.L_156:
        /*0040*/ 	.byte	0x03, 0x19
        /*0042*/ 	.short	0x0a80


	//----- nvinfo : EIATTR_PARAM_CBANK
	.align		4
        /*0044*/ 	.byte	0x04, 0x0a
        /*0046*/ 	.short	(.L_158 - .L_157)
	.align		4
.L_157:
        /*0048*/ 	.word	index@(.nv.constant0._ZN7cutlass13device_kernelIN5flash11enable_sm90INS1_16FlashAttnFwdSm90INS1_25CollectiveMainloopFwdSm90ILi2EN4cute5tupleIJNS5_1CILi1EEES8_S8_EEENS6_IJNS7_ILi192EEENS7_ILi144EEENS7_ILi96EEEEEELi96ENS_10bfloat16_tEfNS_4arch4Sm90ELb1ELb0ELb0ELb1ELb0ELb0ELb0ELb0ELb1ELb1ELb0ELb0EEENS1_21CollectiveEpilogueFwdINS6_IJSA_SC_SB_EEES9_SE_SG_Li384ELb1ELb1ELb0ELb0EEENS1_36VarlenDynamicPersistentTileSchedulerILi192ELi144ELi384ELi128ELb0ELb1ELb1ELb1ELb1ELb1EEEEEEEEEvNT_6ParamsE)
        /*004c*/ 	.short	0x0380
        /*004e*/ 	.short	0x0a80


	//----- nvinfo : EIATTR_SW_WAR
	.align		4
.L_158:
        /*0050*/ 	.byte	0x04, 0x36
        /*0052*/ 	.short	(.L_160 - .L_159)
.L_159:
        /*0054*/ 	.word	0x00000008
.L_160:


//--------------------- .nv.info._ZN7cutlass13device_kernelIN5flash11enable_sm90INS1_16FlashAttnFwdSm90INS1_25CollectiveMainloopFwdSm90ILi2EN4cute5tupleIJNS5_1CILi1EEES8_S8_EEENS6_IJNS7_ILi192EEENS7_ILi144EEENS7_ILi96EEEEEELi96ENS_10bfloat16_tEfNS_4arch4Sm90ELb1ELb0ELb0ELb1ELb0ELb1ELb0ELb0ELb1ELb1ELb0ELb0EEENS1_21CollectiveEpilogueFwdINS6_IJSA_SC_SB_EEES9_SE_SG_Li384ELb1ELb1ELb0ELb0EEENS1_36VarlenDynamicPersistentTileSchedulerILi192ELi144ELi384ELi128ELb0ELb1ELb1ELb1ELb1ELb1EEEEEEEEEvNT_6ParamsE --------------------------
	.section	.nv.info._ZN7cutlass13device_kernelIN5flash11enable_sm90INS1_16FlashAttnFwdSm90INS1_25CollectiveMainloopFwdSm90ILi2EN4cute5tupleIJNS5_1CILi1EEES8_S8_EEENS6_IJNS7_ILi192EEENS7_ILi144EEENS7_ILi96EEEEEELi96ENS_10bfloat16_tEfNS_4arch4Sm90ELb1ELb0ELb0ELb1ELb0ELb1ELb0ELb0ELb1ELb1ELb0ELb0EEENS1_21CollectiveEpilogueFwdINS6_IJSA_SC_SB_EEES9_SE_SG_Li384ELb1ELb1ELb0ELb0EEENS1_36VarlenDynamicPersistentTileSchedulerILi192ELi144ELi384ELi128ELb0ELb1ELb1ELb1ELb1ELb1EEEEEEEEEvNT_6ParamsE,"",@"SHT_CUDA_INFO"
	.sectionflags	@""
	.align	4


	//----- nvinfo : EIATTR_CUDA_API_VERSION
	.align		4
        /*0000*/ 	.byte	0x04, 0x37
        /*0002*/ 	.short	(.L_162 - .L_161)
.L_161:
        /*0004*/ 	.word	0x00000082


	//----- nvinfo : EIATTR_KPARAM_INFO
	.align		4
.L_162:
        /*0008*/ 	.byte	0x04, 0x17
        /*000a*/ 	.short	(.L_164 - .L_163)
.L_163:
        /*000c*/ 	.word	0x00000000
        /*0010*/ 	.short	0x0000
        /*0012*/ 	.short	0x0000
        /*0014*/ 	.byte	0x00, 0xf0, 0x01, 0x2a


	//----- nvinfo : EIATTR_SPARSE_MMA_MASK
	.align		4
.L_164:
        /*0018*/ 	.byte	0x03, 0x50
        /*001a*/ 	.short	0x0000


	//----- nvinfo : EIATTR_MAXREG_COUNT
	.align		4
        /*001c*/ 	.byte	0x03, 0x1b
        /*001e*/ 	.short	0x0080


	//----- nvinfo : EIATTR_MERCURY_ISA_VERSION
	.align		4
        /*0020*/ 	.byte	0x03, 0x5f
        /*0022*/ 	.short	0x0101


	//----- nvinfo : EIATTR_VRC_CTA_INIT_COUNT
	.align		4
        /*0024*/ 	.byte	0x02, 0x4a
	.zero		1
	.zero		1


	//----- nvinfo : EIATTR_EXIT_INSTR_OFFSETS
	.align		4
        /*0028*/ 	.byte	0x04, 0x1c
        /*002a*/ 	.short	(.L_166 - .L_165)


	//   ....[0]....
.L_165:
        /*002c*/ 	.word	0x00000010


	//----- nvinfo : EIATTR_MAX_THREADS
	.align		4
.L_166:
        /*0030*/ 	.byte	0x04, 0x05
        /*0032*/ 	.short	(.L_168 - .L_167)
.L_167:
        /*0034*/ 	.word	0x00000200
        /*0038*/ 	.word	0x00000001
        /*003c*/ 	.word	0x00000001


	//----- nvinfo : EIATTR_CBANK_PARAM_SIZE
	.align		4
.L_168:
        /*0040*/ 	.byte	0x03, 0x19
        /*0042*/ 	.short	0x0a80


	//----- nvinfo : EIATTR_PARAM_CBANK
	.align		4
        /*0044*/ 	.byte	0x04, 0x0a
        /*0046*/ 	.short	(.L_170 - .L_169)
	.align		4
.L_169:
        /*0048*/ 	.word	index@(.nv.constant0._ZN7cutlass13device_kernelIN5flash11enable_sm90INS1_16FlashAttnFwdSm90INS1_25CollectiveMainloopFwdSm90ILi2EN4cute5tupleIJNS5_1CILi1EEES8_S8_EEENS6_IJNS7_ILi192EEENS7_ILi144EEENS7_ILi96EEEEEELi96ENS_10bfloat16_tEfNS_4arch4Sm90ELb1ELb0ELb0ELb1ELb0ELb1ELb0ELb0ELb1ELb1ELb0ELb0EEENS1_21CollectiveEpilogueFwdINS6_IJSA_SC_SB_EEES9_SE_SG_Li384ELb1ELb1ELb0ELb0EEENS1_36VarlenDynamicPersistentTileSchedulerILi192ELi144ELi384ELi128ELb0ELb1ELb1ELb1ELb1ELb1EEEEEEEEEvNT_6ParamsE)
        /*004c*/ 	.short	0x0380
        /*004e*/ 	.short	0x0a80


	//----- nvinfo : EIATTR_SW_WAR
	.align		4
.L_170:
        /*0050*/ 	.byte	0x04, 0x36
        /*0052*/ 	.short	(.L_172 - .L_171)
.L_171:
        /*0054*/ 	.word	0x00000008
.L_172:


//--------------------- .nv.callgraph             --------------------------
	.section	.nv.callgraph,"",@"SHT_CUDA_CALLGRAPH"
	.align	4
	.sectionentsize	8
	.align		4
        /*0000*/ 	.word	0x00000000
	.align		4
        /*0004*/ 	.word	0xffffffff
	.align		4
        /*0008*/ 	.word	0x00000000
	.align		4
        /*000c*/ 	.word	0xfffffffe
	.align		4
        /*0010*/ 	.word	0x00000000
	.align		4
        /*0014*/ 	.word	0xfffffffd
	.align		4
        /*0018*/ 	.word	0x00000000
	.align		4
        /*001c*/ 	.word	0xfffffffc


//--------------------- .nv.constant4             --------------------------
	.section	.nv.constant4,"a",@progbits
	.align	8
	.align		8
.nv.constant4:
        /*0000*/ 	.dword	_ZN73_INTERNAL_efdb56c5_37_flash_fwd_hdim96_bf16_packgqa_sm90_cu_ceb34e2a_34634cuda3std3__45__cpo5beginE
	.align		8
        /*0008*/ 	.dword	_ZN73_INTERNAL_efdb56c5_37_flash_fwd_hdim96_bf16_packgqa_sm90_cu_ceb34e2a_34634cuda3std3__45__cpo3endE
	.align		8
        /*0010*/ 	.dword	_ZN73_INTERNAL_efdb56c5_37_flash_fwd_hdim96_bf16_packgqa_sm90_cu_ceb34e2a_34634cuda3std3__45__cpo6cbeginE
	.align		8
        /*0018*/ 	.dword	_ZN73_INTERNAL_efdb56c5_37_flash_fwd_hdim96_bf16_packgqa_sm90_cu_ceb34e2a_34634cuda3std3__45__cpo4cendE
	.align		8
        /*0020*/ 	.dword	_ZN73_INTERNAL_efdb56c5_37_flash_fwd_hdim96_bf16_packgqa_sm90_cu_ceb34e2a_34634cuda3std3__475_GLOBAL__N__efdb56c5_37_flash_fwd_hdim96_bf16_packgqa_sm90_cu_ceb34e2a_34636ignoreE
	.align		8
        /*0028*/ 	.dword	_ZN73_INTERNAL_efdb56c5_37_flash_fwd_hdim96_bf16_packgqa_sm90_cu_ceb34e2a_34634cuda3std3__419piecewise_constructE
	.align		8
        /*0030*/ 	.dword	_ZN73_INTERNAL_efdb56c5_37_flash_fwd_hdim96_bf16_packgqa_sm90_cu_ceb34e2a_34634cuda3std3__48in_placeE
	.align		8
        /*0038*/ 	.dword	_ZN73_INTERNAL_efdb56c5_37_flash_fwd_hdim96_bf16_packgqa_sm90_cu_ceb34e2a_34634cuda3std6ranges3__45__cpo4swapE
	.align		8
        /*0040*/ 	.dword	_ZN73_INTERNAL_efdb56c5_37_flash_fwd_hdim96_bf16_packgqa_sm90_cu_ceb34e2a_34634cuda3std6ranges3__45__cpo9iter_moveE
	.align		8
        /*0048*/ 	.dword	_ZN73_INTERNAL_efdb56c5_37_flash_fwd_hdim96_bf16_packgqa_sm90_cu_ceb34e2a_34634cute7productE
	.align		8
        /*0050*/ 	.dword	_ZN73_INTERNAL_efdb56c5_37_flash_fwd_hdim96_bf16_packgqa_sm90_cu_ceb34e2a_34634cute1_E


//--------------------- .text._ZN7cutlass13device_kernelIN5flash11enable_sm90INS1_16FlashAttnFwdSm90INS1_25CollectiveMainloopFwdSm90ILi2EN4cute5tupleIJNS5_1CILi1EEES8_S8_EEENS6_IJNS7_ILi192EEENS7_ILi144EEENS7_ILi96EEEEEELi96ENS_10bfloat16_tEfNS_4arch4Sm90ELb0ELb0ELb0ELb0ELb0ELb0ELb0ELb0ELb1ELb1ELb0ELb0EEENS1_21CollectiveEpilogueFwdINS6_IJSA_SC_SB_EEES9_SE_SG_Li384ELb0ELb1ELb0ELb0EEENS1_29StaticPersistentTileSchedulerILb0EEEEEEEEEvNT_6ParamsE --------------------------
	.section	.text._ZN7cutlass13device_kernelIN5flash11enable_sm90INS1_16FlashAttnFwdSm90INS1_25CollectiveMainloopFwdSm90ILi2EN4cute5tupleIJNS5_1CILi1EEES8_S8_EEENS6_IJNS7_ILi192EEENS7_ILi144EEENS7_ILi96EEEEEELi96ENS_10bfloat16_tEfNS_4arch4Sm90ELb0ELb0ELb0ELb0ELb0ELb0ELb0ELb0ELb1ELb1ELb0ELb0EEENS1_21CollectiveEpilogueFwdINS6_IJSA_SC_SB_EEES9_SE_SG_Li384ELb0ELb1ELb0ELb0EEENS1_29StaticPersistentTileSchedulerILb0EEEEEEEEEvNT_6ParamsE,"ax",@progbits
	.align	128
.text._ZN7cutlass13device_kernelIN5flash11enable_sm90INS1_16FlashAttnFwdSm90INS1_25CollectiveMainloopFwdSm90ILi2EN4cute5tupleIJNS5_1CILi1EEES8_S8_EEENS6_IJNS7_ILi192EEENS7_ILi144EEENS7_ILi96EEEEEELi96ENS_10bfloat16_tEfNS_4arch4Sm90ELb0ELb0ELb0ELb0ELb0ELb0ELb0ELb0ELb1ELb1ELb0ELb0EEENS1_21CollectiveEpilogueFwdINS6_IJSA_SC_SB_EEES9_SE_SG_Li384ELb0ELb1ELb0ELb0EEENS1_29StaticPersistentTileSchedulerILb0EEEEEEEEEvNT_6ParamsE:
        .type           _ZN7cutlass13device_kernelIN5flash11enable_sm90INS1_16FlashAttnFwdSm90INS1_25CollectiveMainloopFwdSm90ILi2EN4cute5tupleIJNS5_1CILi1EEES8_S8_EEENS6_IJNS7_ILi192EEENS7_ILi144EEENS7_ILi96EEEEEELi96ENS_10bfloat16_tEfNS_4arch4Sm90ELb0ELb0ELb0ELb0ELb0ELb0ELb0ELb0ELb1ELb1ELb0ELb0EEENS1_21CollectiveEpilogueFwdINS6_IJSA_SC_SB_EEES9_SE_SG_Li384ELb0ELb1ELb0ELb0EEENS1_29StaticPersistentTileSchedulerILb0EEEEEEEEEvNT_6ParamsE,@function
        .size           _ZN7cutlass13device_kernelIN5flash11enable_sm90INS1_16FlashAttnFwdSm90INS1_25CollectiveMainloopFwdSm90ILi2EN4cute5tupleIJNS5_1CILi1EEES8_S8_EEENS6_IJNS7_ILi192EEENS7_ILi144EEENS7_ILi96EEEEEELi96ENS_10bfloat16_tEfNS_4arch4Sm90ELb0ELb0ELb0ELb0ELb0ELb0ELb0ELb0ELb1ELb1ELb0ELb0EEENS1_21CollectiveEpilogueFwdINS6_IJSA_SC_SB_EEES9_SE_SG_Li384ELb0ELb1ELb0ELb0EEENS1_29StaticPersistentTileSchedulerILb0EEEEEEEEEvNT_6ParamsE,(.L_x_9 - _ZN7cutlass13device_kernelIN5flash11enable_sm90INS1_16FlashAttnFwdSm90INS1_25CollectiveMainloopFwdSm90ILi2EN4cute5tupleIJNS5_1CILi1EEES8_S8_EEENS6_IJNS7_ILi192EEENS7_ILi144EEENS7_ILi96EEEEEELi96ENS_10bfloat16_tEfNS_4arch4Sm90ELb0ELb0ELb0ELb0ELb0ELb0ELb0ELb0ELb1ELb1ELb0ELb0EEENS1_21CollectiveEpilogueFwdINS6_IJSA_SC_SB_EEES9_SE_SG_Li384ELb0ELb1ELb0ELb0EEENS1_29StaticPersistentTileSchedulerILb0EEEEEEEEEvNT_6ParamsE)
        .other          _ZN7cutlass13device_kernelIN5flash11enable_sm90INS1_16FlashAttnFwdSm90INS1_25CollectiveMainloopFwdSm90ILi2EN4cute5tupleIJNS5_1CILi1EEES8_S8_EEENS6_IJNS7_ILi192EEENS7_ILi144EEENS7_ILi96EEEEEELi96ENS_10bfloat16_tEfNS_4arch4Sm90ELb0ELb0ELb0ELb0ELb0ELb0ELb0ELb0ELb1ELb1ELb0ELb0EEENS1_21CollectiveEpilogueFwdINS6_IJSA_SC_SB_EEES9_SE_SG_Li384ELb0ELb1ELb0ELb0EEENS1_29StaticPersistentTileSchedulerILb0EEEEEEEEEvNT_6ParamsE,@"STO_CUDA_ENTRY STV_DEFAULT"
_ZN7cutlass13device_kernelIN5flash11enable_sm90INS1_16FlashAttnFwdSm90INS1_25CollectiveMainloopFwdSm90ILi2EN4cute5tupleIJNS5_1CILi1EEES8_S8_EEENS6_IJNS7_ILi192EEENS7_ILi144EEENS7_ILi96EEEEEELi96ENS_10bfloat16_tEfNS_4arch4Sm90ELb0ELb0ELb0ELb0ELb0ELb0ELb0ELb0ELb1ELb1ELb0ELb0EEENS1_21CollectiveEpilogueFwdINS6_IJSA_SC_SB_EEES9_SE_SG_Li384ELb0ELb1ELb0ELb0EEENS1_29StaticPersistentTileSchedulerILb0EEEEEEEEEvNT_6ParamsE:
[----:B------:R-:W-:Y:S01]  /*0000*/  LDC R1, c[0x0][0x37c] ;  /* 0x0000df00ff017b82 */ /* 0x000fe20000000800 */
[----:B------:R-:W-:Y:S05]  /*0010*/  EXIT ;  /* 0x000000000000794d */ /* 0x000fea0003800000 */
.L_x_0:
[----:B------:R-:W-:-:S00]  /*0020*/  BRA `(.L_x_0) ;  /* 0xfffffffc00fc7947 */ /* 0x000fc0000383ffff */
[----:B------:R-:W-:-:S00]  /*0030*/  NOP ;  /* 0x0000000000007918 */ /* 0x000fc00000000000 */
        /* <DEDUP_REMOVED lines=12> */
.L_x_9:


//--------------------- .text._ZN7cutlass13device_kernelIN5flash11enable_sm90INS1_16FlashAttnFwdSm90INS1_25CollectiveMainloopFwdSm90ILi2EN4cute5tupleIJNS5_1CILi1EEES8_S8_EEENS6_IJNS7_ILi192EEENS7_ILi144EEENS7_ILi96EEEEEELi96ENS_10bfloat16_tEfNS_4arch4Sm90ELb0ELb0ELb0ELb1ELb0ELb0ELb0ELb0ELb1ELb1ELb0ELb0EEENS1_21CollectiveEpilogueFwdINS6_IJSA_SC_SB_EEES9_SE_SG_Li384ELb1ELb1ELb0ELb0EEENS1_36VarlenDynamicPersistentTileSchedulerILi192ELi144ELi384ELi128ELb0ELb1ELb1ELb0ELb1ELb1EEEEEEEEEvNT_6ParamsE --------------------------
	.section	.text._ZN7cutlass13device_kernelIN5flash11enable_sm90INS1_16FlashAttnFwdSm90INS1_25CollectiveMainloopFwdSm90ILi2EN4cute5tupleIJNS5_1CILi1EEES8_S8_EEENS6_IJNS7_ILi192EEENS7_ILi144EEENS7_ILi96EEEEEELi96ENS_10bfloat16_tEfNS_4arch4Sm90ELb0ELb0ELb0ELb1ELb0ELb0ELb0ELb0ELb1ELb1ELb0ELb0EEENS1_21CollectiveEpilogueFwdINS6_IJSA_SC_SB_EEES9_SE_SG_Li384ELb1ELb1ELb0ELb0EEENS1_36VarlenDynamicPersistentTileSchedulerILi192ELi144ELi384ELi128ELb0ELb1ELb1ELb0ELb1ELb1EEEEEEEEEvNT_6ParamsE,"ax",@progbits
	.align	128
.text._ZN7cutlass13device_kernelIN5flash11enable_sm90INS1_16FlashAttnFwdSm90INS1_25CollectiveMainloopFwdSm90ILi2EN4cute5tupleIJNS5_1CILi1EEES8_S8_EEENS6_IJNS7_ILi192EEENS7_ILi144EEENS7_ILi96EEEEEELi96ENS_10bfloat16_tEfNS_4arch4Sm90ELb0ELb0ELb0ELb1ELb0ELb0ELb0ELb0ELb1ELb1ELb0ELb0EEENS1_21CollectiveEpilogueFwdINS6_IJSA_SC_SB_EEES9_SE_SG_Li384ELb1ELb1ELb0ELb0EEENS1_36VarlenDynamicPersistentTileSchedulerILi192ELi144ELi384ELi128ELb0ELb1ELb1ELb0ELb1ELb1EEEEEEEEEvNT_6ParamsE:
        .type           _ZN7cutlass13device_kernelIN5flash11enable_sm90INS1_16FlashAttnFwdSm90INS1_25CollectiveMainloopFwdSm90ILi2EN4cute5tupleIJNS5_1CILi1EEES8_S8_EEENS6_IJNS7_ILi192EEENS7_ILi144EEENS7_ILi96EEEEEELi96ENS_10bfloat16_tEfNS_4arch4Sm90ELb0ELb0ELb0ELb1ELb0ELb0ELb0ELb0ELb1ELb1ELb0ELb0EEENS1_21CollectiveEpilogueFwdINS6_IJSA_SC_SB_EEES9_SE_SG_Li384ELb1ELb1ELb0ELb0EEENS1_36VarlenDynamicPersistentTileSchedulerILi192ELi144ELi384ELi128ELb0ELb1ELb1ELb0ELb1ELb1EEEEEEEEEvNT_6ParamsE,@function
        .size           _ZN7cutlass13device_kernelIN5flash11enable_sm90INS1_16FlashAttnFwdSm90INS1_25CollectiveMainloopFwdSm90ILi2EN4cute5tupleIJNS5_1CILi1EEES8_S8_EEENS6_IJNS7_ILi192EEENS7_ILi144EEENS7_ILi96EEEEEELi96ENS_10bfloat16_tEfNS_4arch4Sm90ELb0ELb0ELb0ELb1ELb0ELb0ELb0ELb0ELb1ELb1ELb0ELb0EEENS1_21CollectiveEpilogueFwdINS6_IJSA_SC_SB_EEES9_SE_SG_Li384ELb1ELb1ELb0ELb0EEENS1_36VarlenDynamicPersistentTileSchedulerILi192ELi144ELi384ELi128ELb0ELb1ELb1ELb0ELb1ELb1EEEEEEEEEvNT_6ParamsE,(.L_x_10 - _ZN7cutlass13device_kernelIN5flash11enable_sm90INS1_16FlashAttnFwdSm90INS1_25CollectiveMainloopFwdSm90ILi2EN4cute5tupleIJNS5_1CILi1EEES8_S8_EEENS6_IJNS7_ILi192EEENS7_ILi144EEENS7_ILi96EEEEEELi96ENS_10bfloat16_tEfNS_4arch4Sm90ELb0ELb0ELb0ELb1ELb0ELb0ELb0ELb0ELb1ELb1ELb0ELb0EEENS1_21CollectiveEpilogueFwdINS6_IJSA_SC_SB_EEES9_SE_SG_Li384ELb1ELb1ELb0ELb0EEENS1_36VarlenDynamicPersistentTileSchedulerILi192ELi144ELi384ELi128ELb0ELb1ELb1ELb0ELb1ELb1EEEEEEEEEvNT_6ParamsE)
        .other          _ZN7cutlass13device_kernelIN5flash11enable_sm90INS1_16FlashAttnFwdSm90INS1_25CollectiveMainloopFwdSm90ILi2EN4cute5tupleIJNS5_1CILi1EEES8_S8_EEENS6_IJNS7_ILi192EEENS7_ILi144EEENS7_ILi96EEEEEELi96ENS_10bfloat16_tEfNS_4arch4Sm90ELb0ELb0ELb0ELb1ELb0ELb0ELb0ELb0ELb1ELb1ELb0ELb0EEENS1_21CollectiveEpilogueFwdINS6_IJSA_SC_SB_EEES9_SE_SG_Li384ELb1ELb1ELb0ELb0EEENS1_36VarlenDynamicPersistentTileSchedulerILi192ELi144ELi384ELi128ELb0ELb1ELb1ELb0ELb1ELb1EEEEEEEEEvNT_6ParamsE,@"STO_CUDA_ENTRY STV_DEFAULT"
_ZN7cutlass13device_kernelIN5flash11enable_sm90INS1_16FlashAttnFwdSm90INS1_25CollectiveMainloopFwdSm90ILi2EN4cute5tupleIJNS5_1CILi1EEES8_S8_EEENS6_IJNS7_ILi192EEENS7_ILi144EEENS7_ILi96EEEEEELi96ENS_10bfloat16_tEfNS_4arch4Sm90ELb0ELb0ELb0ELb1ELb0ELb0ELb0ELb0ELb1ELb1ELb0ELb0EEENS1_21CollectiveEpilogueFwdINS6_IJSA_SC_SB_EEES9_SE_SG_Li384ELb1ELb1ELb0ELb0EEENS1_36VarlenDynamicPersistentTileSchedulerILi192ELi144ELi384ELi128ELb0ELb1ELb1ELb0ELb1ELb1EEEEEEEEEvNT_6ParamsE:
[----:B------:R-:W-:Y:S01]  /*0000*/  LDC R1, c[0x0][0x37c] ;  /* 0x0000df00ff017b82 */ /* 0x000fe20000000800 */
[----:B------:R-:W-:Y:S05]  /*0010*/  EXIT ;  /* 0x000000000000794d */ /* 0x000fea0003800000 */
.L_x_1:
        /* <DEDUP_REMOVED lines=14> */
.L_x_10:


//--------------------- .text._ZN7cutlass13device_kernelIN5flash11enable_sm90INS1_16FlashAttnFwdSm90INS1_25CollectiveMainloopFwdSm90ILi2EN4cute5tupleIJNS5_1CILi1EEES8_S8_EEENS6_IJNS7_ILi192EEENS7_ILi144EEENS7_ILi96EEEEEELi96ENS_10bfloat16_tEfNS_4arch4Sm90ELb0ELb0ELb0ELb1ELb0ELb1ELb0ELb0ELb1ELb1ELb0ELb0EEENS1_21CollectiveEpilogueFwdINS6_IJSA_SC_SB_EEES9_SE_SG_Li384ELb1ELb1ELb0ELb0EEENS1_36VarlenDynamicPersistentTileSchedulerILi192ELi144ELi384ELi128ELb0ELb1ELb1ELb0ELb1ELb1EEEEEEEEEvNT_6ParamsE --------------------------
	.section	.text._ZN7cutlass13device_kernelIN5flash11enable_sm90INS1_16FlashAttnFwdSm90INS1_25CollectiveMainloopFwdSm90ILi2EN4cute5tupleIJNS5_1CILi1EEES8_S8_EEENS6_IJNS7_ILi192EEENS7_ILi144EEENS7_ILi96EEEEEELi96ENS_10bfloat16_tEfNS_4arch4Sm90ELb0ELb0ELb0ELb1ELb0ELb1ELb0ELb0ELb1ELb1ELb0ELb0EEENS1_21CollectiveEpilogueFwdINS6_IJSA_SC_SB_EEES9_SE_SG_Li384ELb1ELb1ELb0ELb0EEENS1_36VarlenDynamicPersistentTileSchedulerILi192ELi144ELi384ELi128ELb0ELb1ELb1ELb0ELb1ELb1EEEEEEEEEvNT_6ParamsE,"ax",@progbits
	.align	128
.text._ZN7cutlass13device_kernelIN5flash11enable_sm90INS1_16FlashAttnFwdSm90INS1_25CollectiveMainloopFwdSm90ILi2EN4cute5tupleIJNS5_1CILi1EEES8_S8_EEENS6_IJNS7_ILi192EEENS7_ILi144EEENS7_ILi96EEEEEELi96ENS_10bfloat16_tEfNS_4arch4Sm90ELb0ELb0ELb0ELb1ELb0ELb1ELb0ELb0ELb1ELb1ELb0ELb0EEENS1_21CollectiveEpilogueFwdINS6_IJSA_SC_SB_EEES9_SE_SG_Li384ELb1ELb1ELb0ELb0EEENS1_36VarlenDynamicPersistentTileSchedulerILi192ELi144ELi384ELi128ELb0ELb1ELb1ELb0ELb1ELb1EEEEEEEEEvNT_6ParamsE:
        .type           _ZN7cutlass13device_kernelIN5flash11enable_sm90INS1_16FlashAttnFwdSm90INS1_25CollectiveMainloopFwdSm90ILi2EN4cute5tupleIJNS5_1CILi1EEES8_S8_EEENS6_IJNS7_ILi192EEENS7_ILi144EEENS7_ILi96EEEEEELi96ENS_10bfloat16_tEfNS_4arch4Sm90ELb0ELb0ELb0ELb1ELb0ELb1ELb0ELb0ELb1ELb1ELb0ELb0EEENS1_21CollectiveEpilogueFwdINS6_IJSA_SC_SB_EEES9_SE_SG_Li384ELb1ELb1ELb0ELb0EEENS1_36VarlenDynamicPersistentTileSchedulerILi192ELi144ELi384ELi128ELb0ELb1ELb1ELb0ELb1ELb1EEEEEEEEEvNT_6ParamsE,@function
        .size           _ZN7cutlass13device_kernelIN5flash11enable_sm90INS1_16FlashAttnFwdSm90INS1_25CollectiveMainloopFwdSm90ILi2EN4cute5tupleIJNS5_1CILi1EEES8_S8_EEENS6_IJNS7_ILi192EEENS7_ILi144EEENS7_ILi96EEEEEELi96ENS_10bfloat16_tEfNS_4arch4Sm90ELb0ELb0ELb0ELb1ELb0ELb1ELb0ELb0ELb1ELb1ELb0ELb0EEENS1_21CollectiveEpilogueFwdINS6_IJSA_SC_SB_EEES9_SE_SG_Li384ELb1ELb1ELb0ELb0EEENS1_36VarlenDynamicPersistentTileSchedulerILi192ELi144ELi384ELi128ELb0ELb1ELb1ELb0ELb1ELb1EEEEEEEEEvNT_6ParamsE,(.L_x_11 - _ZN7cutlass13device_kernelIN5flash11enable_sm90INS1_16FlashAttnFwdSm90INS1_25CollectiveMainloopFwdSm90ILi2EN4cute5tupleIJNS5_1CILi1EEES8_S8_EEENS6_IJNS7_ILi192EEENS7_ILi144EEENS7_ILi96EEEEEELi96ENS_10bfloat16_tEfNS_4arch4Sm90ELb0ELb0ELb0ELb1ELb0ELb1ELb0ELb0ELb1ELb1ELb0ELb0EEENS1_21CollectiveEpilogueFwdINS6_IJSA_SC_SB_EEES9_SE_SG_Li384ELb1ELb1ELb0ELb0EEENS1_36VarlenDynamicPersistentTileSchedulerILi192ELi144ELi384ELi128ELb0ELb1ELb1ELb0ELb1ELb1EEEEEEEEEvNT_6ParamsE)
        .other          _ZN7cutlass13device_kernelIN5flash11enable_sm90INS1_16FlashAttnFwdSm90INS1_25CollectiveMainloopFwdSm90ILi2EN4cute5tupleIJNS5_1CILi1EEES8_S8_EEENS6_IJNS7_ILi192EEENS7_ILi144EEENS7_ILi96EEEEEELi96ENS_10bfloat16_tEfNS_4arch4Sm90ELb0ELb0ELb0ELb1ELb0ELb1ELb0ELb0ELb1ELb1ELb0ELb0EEENS1_21CollectiveEpilogueFwdINS6_IJSA_SC_SB_EEES9_SE_SG_Li384ELb1ELb1ELb0ELb0EEENS1_36VarlenDynamicPersistentTileSchedulerILi192ELi144ELi384ELi128ELb0ELb1ELb1ELb0ELb1ELb1EEEEEEEEEvNT_6ParamsE,@"STO_CUDA_ENTRY STV_DEFAULT"
_ZN7cutlass13device_kernelIN5flash11enable_sm90INS1_16FlashAttnFwdSm90INS1_25CollectiveMainloopFwdSm90ILi2EN4cute5tupleIJNS5_1CILi1EEES8_S8_EEENS6_IJNS7_ILi192EEENS7_ILi144EEENS7_ILi96EEEEEELi96ENS_10bfloat16_tEfNS_4arch4Sm90ELb0ELb0ELb0ELb1ELb0ELb1ELb0ELb0ELb1ELb1ELb0ELb0EEENS1_21CollectiveEpilogueFwdINS6_IJSA_SC_SB_EEES9_SE_SG_Li384ELb1ELb1ELb0ELb0EEENS1_36VarlenDynamicPersistentTileSchedulerILi192ELi144ELi384ELi128ELb0ELb1ELb1ELb0ELb1ELb1EEEEEEEEEvNT_6ParamsE:
[----:B------:R-:W-:Y:S01]  /*0000*/  LDC R1, c[0x0][0x37c] ;  /* 0x0000df00ff017b82 */ /* 0x000fe20000000800 */
[----:B------:R-:W-:Y:S05]  /*0010*/  EXIT ;  /* 0x000000000000794d */ /* 0x000fea0003800000 */
.L_x_2:
        /* <DEDUP_REMOVED lines=14> */
.L_x_11:


//--------------------- .text._ZN7cutlass13device_kernelIN5flash11enable_sm90INS1_16FlashAttnFwdSm90INS1_25CollectiveMainloopFwdSm90ILi2EN4cute5tupleIJNS5_1CILi1EEES8_S8_EEENS6_IJNS7_ILi192EEENS7_ILi128EEENS7_ILi96EEEEEELi96ENS_10bfloat16_tEfNS_4arch4Sm90ELb0ELb1ELb0ELb0ELb0ELb0ELb0ELb0ELb1ELb1ELb0ELb0EEENS1_21CollectiveEpilogueFwdINS6_IJSA_SC_SB_EEES9_SE_SG_Li384ELb0ELb1ELb0ELb0EEENS1_30DynamicPersistentTileSchedulerILi384ELi128ELb0ELb1ELb1EEEEEEEEEvNT_6ParamsE --------------------------
	.section	.text._ZN7cutlass13device_kernelIN5flash11enable_sm90INS1_16FlashAttnFwdSm90INS1_25CollectiveMainloopFwdSm90ILi2EN4cute5tupleIJNS5_1CILi1EEES8_S8_EEENS6_IJNS7_ILi192EEENS7_ILi128EEENS7_ILi96EEEEEELi96ENS_10bfloat16_tEfNS_4arch4Sm90ELb0ELb1ELb0ELb0ELb0ELb0ELb0ELb0ELb1ELb1ELb0ELb0EEENS1_21CollectiveEpilogueFwdINS6_IJSA_SC_SB_EEES9_SE_SG_Li384ELb0ELb1ELb0ELb0EEENS1_30DynamicPersistentTileSchedulerILi384ELi128ELb0ELb1ELb1EEEEEEEEEvNT_6ParamsE,"ax",@progbits
	.align	128
.text._ZN7cutlass13device_kernelIN5flash11enable_sm90INS1_16FlashAttnFwdSm90INS1_25CollectiveMainloopFwdSm90ILi2EN4cute5tupleIJNS5_1CILi1EEES8_S8_EEENS6_IJNS7_ILi192EEENS7_ILi128EEENS7_ILi96EEEEEELi96ENS_10bfloat16_tEfNS_4arch4Sm90ELb0ELb1ELb0ELb0ELb0ELb0ELb0ELb0ELb1ELb1ELb0ELb0EEENS1_21CollectiveEpilogueFwdINS6_IJSA_SC_SB_EEES9_SE_SG_Li384ELb0ELb1ELb0ELb0EEENS1_30DynamicPersistentTileSchedulerILi384ELi128ELb0ELb1ELb1EEEEEEEEEvNT_6ParamsE:
        .type           _ZN7cutlass13device_kernelIN5flash11enable_sm90INS1_16FlashAttnFwdSm90INS1_25CollectiveMainloopFwdSm90ILi2EN4cute5tupleIJNS5_1CILi1EEES8_S8_EEENS6_IJNS7_ILi192EEENS7_ILi128EEENS7_ILi96EEEEEELi96ENS_10bfloat16_tEfNS_4arch4Sm90ELb0ELb1ELb0ELb0ELb0ELb0ELb0ELb0ELb1ELb1ELb0ELb0EEENS1_21CollectiveEpilogueFwdINS6_IJSA_SC_SB_EEES9_SE_SG_Li384ELb0ELb1ELb0ELb0EEENS1_30DynamicPersistentTileSchedulerILi384ELi128ELb0ELb1ELb1EEEEEEEEEvNT_6ParamsE,@function
        .size           _ZN7cutlass13device_kernelIN5flash11enable_sm90INS1_16FlashAttnFwdSm90INS1_25CollectiveMainloopFwdSm90ILi2EN4cute5tupleIJNS5_1CILi1EEES8_S8_EEENS6_IJNS7_ILi192EEENS7_ILi128EEENS7_ILi96EEEEEELi96ENS_10bfloat16_tEfNS_4arch4Sm90ELb0ELb1ELb0ELb0ELb0ELb0ELb0ELb0ELb1ELb1ELb0ELb0EEENS1_21CollectiveEpilogueFwdINS6_IJSA_SC_SB_EEES9_SE_SG_Li384ELb0ELb1ELb0ELb0EEENS1_30DynamicPersistentTileSchedulerILi384ELi128ELb0ELb1ELb1EEEEEEEEEvNT_6ParamsE,(.L_x_12 - _ZN7cutlass13device_kernelIN5flash11enable_sm90INS1_16FlashAttnFwdSm90INS1_25CollectiveMainloopFwdSm90ILi2EN4cute5tupleIJNS5_1CILi1EEES8_S8_EEENS6_IJNS7_ILi192EEENS7_ILi128EEENS7_ILi96EEEEEELi96ENS_10bfloat16_tEfNS_4arch4Sm90ELb0ELb1ELb0ELb0ELb0ELb0ELb0ELb0ELb1ELb1ELb0ELb0EEENS1_21CollectiveEpilogueFwdINS6_IJSA_SC_SB_EEES9_SE_SG_Li384ELb0ELb1ELb0ELb0EEENS1_30DynamicPersistentTileSchedulerILi384ELi128ELb0ELb1ELb1EEEEEEEEEvNT_6ParamsE)
        .other          _ZN7cutlass13device_kernelIN5flash11enable_sm90INS1_16FlashAttnFwdSm90INS1_25CollectiveMainloopFwdSm90ILi2EN4cute5tupleIJNS5_1CILi1EEES8_S8_EEENS6_IJNS7_ILi192EEENS7_ILi128EEENS7_ILi96EEEEEELi96ENS_10bfloat16_tEfNS_4arch4Sm90ELb0ELb1ELb0ELb0ELb0ELb0ELb0ELb0ELb1ELb1ELb0ELb0EEENS1_21CollectiveEpilogueFwdINS6_IJSA_SC_SB_EEES9_SE_SG_Li384ELb0ELb1ELb0ELb0EEENS1_30DynamicPersistentTileSchedulerILi384ELi128ELb0ELb1ELb1EEEEEEEEEvNT_6ParamsE,@"STO_CUDA_ENTRY STV_DEFAULT"
_ZN7cutlass13device_kernelIN5flash11enable_sm90INS1_16FlashAttnFwdSm90INS1_25CollectiveMainloopFwdSm90ILi2EN4cute5tupleIJNS5_1CILi1EEES8_S8_EEENS6_IJNS7_ILi192EEENS7_ILi128EEENS7_ILi96EEEEEELi96ENS_10bfloat16_tEfNS_4arch4Sm90ELb0ELb1ELb0ELb0ELb0ELb0ELb0ELb0ELb1ELb1ELb0ELb0EEENS1_21CollectiveEpilogueFwdINS6_IJSA_SC_SB_EEES9_SE_SG_Li384ELb0ELb1ELb0ELb0EEENS1_30DynamicPersistentTileSchedulerILi384ELi128ELb0ELb1ELb1EEEEEEEEEvNT_6ParamsE:
[----:B------:R-:W-:Y:S01]  /*0000*/  LDC R1, c[0x0][0x37c] ;  /* 0x0000df00ff017b82 */ /* 0x000fe20000000800 */
[----:B------:R-:W-:Y:S05]  /*0010*/  EXIT ;  /* 0x000000000000794d */ /* 0x000fea0003800000 */
.L_x_3:
        /* <DEDUP_REMOVED lines=14> */
.L_x_12:


//--------------------- .text._ZN7cutlass13device_kernelIN5flash11enable_sm90INS1_16FlashAttnFwdSm90INS1_25CollectiveMainloopFwdSm90ILi2EN4cute5tupleIJNS5_1CILi1EEES8_S8_EEENS6_IJNS7_ILi192EEENS7_ILi128EEENS7_ILi96EEEEEELi96ENS_10bfloat16_tEfNS_4arch4Sm90ELb0ELb1ELb0ELb1ELb0ELb0ELb0ELb0ELb1ELb1ELb0ELb0EEENS1_21CollectiveEpilogueFwdINS6_IJSA_SC_SB_EEES9_SE_SG_Li384ELb1ELb1ELb0ELb0EEENS1_36VarlenDynamicPersistentTileSchedulerILi192ELi128ELi384ELi128ELb0ELb1ELb1ELb1ELb0ELb1EEEEEEEEEvNT_6ParamsE --------------------------
	.section	.text._ZN7cutlass13device_kernelIN5flash11enable_sm90INS1_16FlashAttnFwdSm90INS1_25CollectiveMainloopFwdSm90ILi2EN4cute5tupleIJNS5_1CILi1EEES8_S8_EEENS6_IJNS7_ILi192EEENS7_ILi128EEENS7_ILi96EEEEEELi96ENS_10bfloat16_tEfNS_4arch4Sm90ELb0ELb1ELb0ELb1ELb0ELb0ELb0ELb0ELb1ELb1ELb0ELb0EEENS1_21CollectiveEpilogueFwdINS6_IJSA_SC_SB_EEES9_SE_SG_Li384ELb1ELb1ELb0ELb0EEENS1_36VarlenDynamicPersistentTileSchedulerILi192ELi128ELi384ELi128ELb0ELb1ELb1ELb1ELb0ELb1EEEEEEEEEvNT_6ParamsE,"ax",@progbits
	.align	128
.text._ZN7cutlass13device_kernelIN5flash11enable_sm90INS1_16FlashAttnFwdSm90INS1_25CollectiveMainloopFwdSm90ILi2EN4cute5tupleIJNS5_1CILi1EEES8_S8_EEENS6_IJNS7_ILi192EEENS7_ILi128EEENS7_ILi96EEEEEELi96ENS_10bfloat16_tEfNS_4arch4Sm90ELb0ELb1ELb0ELb1ELb0ELb0ELb0ELb0ELb1ELb1ELb0ELb0EEENS1_21CollectiveEpilogueFwdINS6_IJSA_SC_SB_EEES9_SE_SG_Li384ELb1ELb1ELb0ELb0EEENS1_36VarlenDynamicPersistentTileSchedulerILi192ELi128ELi384ELi128ELb0ELb1ELb1ELb1ELb0ELb1EEEEEEEEEvNT_6ParamsE:
        .type           _ZN7cutlass13device_kernelIN5flash11enable_sm90INS1_16FlashAttnFwdSm90INS1_25CollectiveMainloopFwdSm90ILi2EN4cute5tupleIJNS5_1CILi1EEES8_S8_EEENS6_IJNS7_ILi192EEENS7_ILi128EEENS7_ILi96EEEEEELi96ENS_10bfloat16_tEfNS_4arch4Sm90ELb0ELb1ELb0ELb1ELb0ELb0ELb0ELb0ELb1ELb1ELb0ELb0EEENS1_21CollectiveEpilogueFwdINS6_IJSA_SC_SB_EEES9_SE_SG_Li384ELb1ELb1ELb0ELb0EEENS1_36VarlenDynamicPersistentTileSchedulerILi192ELi128ELi384ELi128ELb0ELb1ELb1ELb1ELb0ELb1EEEEEEEEEvNT_6ParamsE,@function
        .size           _ZN7cutlass13device_kernelIN5flash11enable_sm90INS1_16FlashAttnFwdSm90INS1_25CollectiveMainloopFwdSm90ILi2EN4cute5tupleIJNS5_1CILi1EEES8_S8_EEENS6_IJNS7_ILi192EEENS7_ILi128EEENS7_ILi96EEEEEELi96ENS_10bfloat16_tEfNS_4arch4Sm90ELb0ELb1ELb0ELb1ELb0ELb0ELb0ELb0ELb1ELb1ELb0ELb0EEENS1_21CollectiveEpilogueFwdINS6_IJSA_SC_SB_EEES9_SE_SG_Li384ELb1ELb1ELb0ELb0EEENS1_36VarlenDynamicPersistentTileSchedulerILi192ELi128ELi384ELi128ELb0ELb1ELb1ELb1ELb0ELb1EEEEEEEEEvNT_6ParamsE,(.L_x_13 - _ZN7cutlass13device_kernelIN5flash11enable_sm90INS1_16FlashAttnFwdSm90INS1_25CollectiveMainloopFwdSm90ILi2EN4cute5tupleIJNS5_1CILi1EEES8_S8_EEENS6_IJNS7_ILi192EEENS7_ILi128EEENS7_ILi96EEEEEELi96ENS_10bfloat16_tEfNS_4arch4Sm90ELb0ELb1ELb0ELb1ELb0ELb0ELb0ELb0ELb1ELb1ELb0ELb0EEENS1_21CollectiveEpilogueFwdINS6_IJSA_SC_SB_EEES9_SE_SG_Li384ELb1ELb1ELb0ELb0EEENS1_36VarlenDynamicPersistentTileSchedulerILi192ELi128ELi384ELi128ELb0ELb1ELb1ELb1ELb0ELb1EEEEEEEEEvNT_6ParamsE)
        .other          _ZN7cutlass13device_kernelIN5flash11enable_sm90INS1_16FlashAttnFwdSm90INS1_25CollectiveMainloopFwdSm90ILi2EN4cute5tupleIJNS5_1CILi1EEES8_S8_EEENS6_IJNS7_ILi192EEENS7_ILi128EEENS7_ILi96EEEEEELi96ENS_10bfloat16_tEfNS_4arch4Sm90ELb0ELb1ELb0ELb1ELb0ELb0ELb0ELb0ELb1ELb1ELb0ELb0EEENS1_21CollectiveEpilogueFwdINS6_IJSA_SC_SB_EEES9_SE_SG_Li384ELb1ELb1ELb0ELb0EEENS1_36VarlenDynamicPersistentTileSchedulerILi192ELi128ELi384ELi128ELb0ELb1ELb1ELb1ELb0ELb1EEEEEEEEEvNT_6ParamsE,@"STO_CUDA_ENTRY STV_DEFAULT"
_ZN7cutlass13device_kernelIN5flash11enable_sm90INS1_16FlashAttnFwdSm90INS1_25CollectiveMainloopFwdSm90ILi2EN4cute5tupleIJNS5_1CILi1EEES8_S8_EEENS6_IJNS7_ILi192EEENS7_ILi128EEENS7_ILi96EEEEEELi96ENS_10bfloat16_tEfNS_4arch4Sm90ELb0ELb1ELb0ELb1ELb0ELb0ELb0ELb0ELb1ELb1ELb0ELb0EEENS1_21CollectiveEpilogueFwdINS6_IJSA_SC_SB_EEES9_SE_SG_Li384ELb1ELb1ELb0ELb0EEENS1_36VarlenDynamicPersistentTileSchedulerILi192ELi128ELi384ELi128ELb0ELb1ELb1ELb1ELb0ELb1EEEEEEEEEvNT_6ParamsE:
[----:B------:R-:W-:Y:S01]  /*0000*/  LDC R1, c[0x0][0x37c] ;  /* 0x0000df00ff017b82 */ /* 0x000fe20000000800 */
[----:B------:R-:W-:Y:S05]  /*0010*/  EXIT ;  /* 0x000000000000794d */ /* 0x000fea0003800000 */
.L_x_4:
        /* <DEDUP_REMOVED lines=14> */
.L_x_13:


//--------------------- .text._ZN7cutlass13device_kernelIN5flash11enable_sm90INS1_16FlashAttnFwdSm90INS1_25CollectiveMainloopFwdSm90ILi2EN4cute5tupleIJNS5_1CILi1EEES8_S8_EEENS6_IJNS7_ILi192EEENS7_ILi128EEENS7_ILi96EEEEEELi96ENS_10bfloat16_tEfNS_4arch4Sm90ELb0ELb1ELb0ELb1ELb0ELb1ELb0ELb0ELb1ELb1ELb0ELb0EEENS1_21CollectiveEpilogueFwdINS6_IJSA_SC_SB_EEES9_SE_SG_Li384ELb1ELb1ELb0ELb0EEENS1_36VarlenDynamicPersistentTileSchedulerILi192ELi128ELi384ELi128ELb0ELb1ELb1ELb1ELb0ELb1EEEEEEEEEvNT_6ParamsE --------------------------
	.section	.text._ZN7cutlass13device_kernelIN5flash11enable_sm90INS1_16FlashAttnFwdSm90INS1_25CollectiveMainloopFwdSm90ILi2EN4cute5tupleIJNS5_1CILi1EEES8_S8_EEENS6_IJNS7_ILi192EEENS7_ILi128EEENS7_ILi96EEEEEELi96ENS_10bfloat16_tEfNS_4arch4Sm90ELb0ELb1ELb0ELb1ELb0ELb1ELb0ELb0ELb1ELb1ELb0ELb0EEENS1_21CollectiveEpilogueFwdINS6_IJSA_SC_SB_EEES9_SE_SG_Li384ELb1ELb1ELb0ELb0EEENS1_36VarlenDynamicPersistentTileSchedulerILi192ELi128ELi384ELi128ELb0ELb1ELb1ELb1ELb0ELb1EEEEEEEEEvNT_6ParamsE,"ax",@progbits
	.align	128
.text._ZN7cutlass13device_kernelIN5flash11enable_sm90INS1_16FlashAttnFwdSm90INS1_25CollectiveMainloopFwdSm90ILi2EN4cute5tupleIJNS5_1CILi1EEES8_S8_EEENS6_IJNS7_ILi192EEENS7_ILi128EEENS7_ILi96EEEEEELi96ENS_10bfloat16_tEfNS_4arch4Sm90ELb0ELb1ELb0ELb1ELb0ELb1ELb0ELb0ELb1ELb1ELb0ELb0EEENS1_21CollectiveEpilogueFwdINS6_IJSA_SC_SB_EEES9_SE_SG_Li384ELb1ELb1ELb0ELb0EEENS1_36VarlenDynamicPersistentTileSchedulerILi192ELi128ELi384ELi128ELb0ELb1ELb1ELb1ELb0ELb1EEEEEEEEEvNT_6ParamsE:
        .type           _ZN7cutlass13device_kernelIN5flash11enable_sm90INS1_16FlashAttnFwdSm90INS1_25CollectiveMainloopFwdSm90ILi2EN4cute5tupleIJNS5_1CILi1EEES8_S8_EEENS6_IJNS7_ILi192EEENS7_ILi128EEENS7_ILi96EEEEEELi96ENS_10bfloat16_tEfNS_4arch4Sm90ELb0ELb1ELb0ELb1ELb0ELb1ELb0ELb0ELb1ELb1ELb0ELb0EEENS1_21CollectiveEpilogueFwdINS6_IJSA_SC_SB_EEES9_SE_SG_Li384ELb1ELb1ELb0ELb0EEENS1_36VarlenDynamicPersistentTileSchedulerILi192ELi128ELi384ELi128ELb0ELb1ELb1ELb1ELb0ELb1EEEEEEEEEvNT_6ParamsE,@function
        .size           _ZN7cutlass13device_kernelIN5flash11enable_sm90INS1_16FlashAttnFwdSm90INS1_25CollectiveMainloopFwdSm90ILi2EN4cute5tupleIJNS5_1CILi1EEES8_S8_EEENS6_IJNS7_ILi192EEENS7_ILi128EEENS7_ILi96EEEEEELi96ENS_10bfloat16_tEfNS_4arch4Sm90ELb0ELb1ELb0ELb1ELb0ELb1ELb0ELb0ELb1ELb1ELb0ELb0EEENS1_21CollectiveEpilogueFwdINS6_IJSA_SC_SB_EEES9_SE_SG_Li384ELb1ELb1ELb0ELb0EEENS1_36VarlenDynamicPersistentTileSchedulerILi192ELi128ELi384ELi128ELb0ELb1ELb1ELb1ELb0ELb1EEEEEEEEEvNT_6ParamsE,(.L_x_14 - _ZN7cutlass13device_kernelIN5flash11enable_sm90INS1_16FlashAttnFwdSm90INS1_25CollectiveMainloopFwdSm90ILi2EN4cute5tupleIJNS5_1CILi1EEES8_S8_EEENS6_IJNS7_ILi192EEENS7_ILi128EEENS7_ILi96EEEEEELi96ENS_10bfloat16_tEfNS_4arch4Sm90ELb0ELb1ELb0ELb1ELb0ELb1ELb0ELb0ELb1ELb1ELb0ELb0EEENS1_21CollectiveEpilogueFwdINS6_IJSA_SC_SB_EEES9_SE_SG_Li384ELb1ELb1ELb0ELb0EEENS1_36VarlenDynamicPersistentTileSchedulerILi192ELi128ELi384ELi128ELb0ELb1ELb1ELb1ELb0ELb1EEEEEEEEEvNT_6ParamsE)
        .other          _ZN7cutlass13device_kernelIN5flash11enable_sm90INS1_16FlashAttnFwdSm90INS1_25CollectiveMainloopFwdSm90ILi2EN4cute5tupleIJNS5_1CILi1EEES8_S8_EEENS6_IJNS7_ILi192EEENS7_ILi128EEENS7_ILi96EEEEEELi96ENS_10bfloat16_tEfNS_4arch4Sm90ELb0ELb1ELb0ELb1ELb0ELb1ELb0ELb0ELb1ELb1ELb0ELb0EEENS1_21CollectiveEpilogueFwdINS6_IJSA_SC_SB_EEES9_SE_SG_Li384ELb1ELb1ELb0ELb0EEENS1_36VarlenDynamicPersistentTileSchedulerILi192ELi128ELi384ELi128ELb0ELb1ELb1ELb1ELb0ELb1EEEEEEEEEvNT_6ParamsE,@"STO_CUDA_ENTRY STV_DEFAULT"
_ZN7cutlass13device_kernelIN5flash11enable_sm90INS1_16FlashAttnFwdSm90INS1_25CollectiveMainloopFwdSm90ILi2EN4cute5tupleIJNS5_1CILi1EEES8_S8_EEENS6_IJNS7_ILi192EEENS7_ILi128EEENS7_ILi96EEEEEELi96ENS_10bfloat16_tEfNS_4arch4Sm90ELb0ELb1ELb0ELb1ELb0ELb1ELb0ELb0ELb1ELb1ELb0ELb0EEENS1_21CollectiveEpilogueFwdINS6_IJSA_SC_SB_EEES9_SE_SG_Li384ELb1ELb1ELb0ELb0EEENS1_36VarlenDynamicPersistentTileSchedulerILi192ELi128ELi384ELi128ELb0ELb1ELb1ELb1ELb0ELb1EEEEEEEEEvNT_6ParamsE:
[----:B------:R-:W-:Y:S01]  /*0000*/  LDC R1, c[0x0][0x37c] ;  /* 0x0000df00ff017b82 */ /* 0x000fe20000000800 */
[----:B------:R-:W-:Y:S05]  /*0010*/  EXIT ;  /* 0x000000000000794d */ /* 0x000fea0003800000 */
.L_x_5:
        /* <DEDUP_REMOVED lines=14> */
.L_x_14:


//--------------------- .text._ZN7cutlass13device_kernelIN5flash11enable_sm90INS1_16FlashAttnFwdSm90INS1_25CollectiveMainloopFwdSm90ILi2EN4cute5tupleIJNS5_1CILi1EEES8_S8_EEENS6_IJNS7_ILi192EEENS7_ILi144EEENS7_ILi96EEEEEELi96ENS_10bfloat16_tEfNS_4arch4Sm90ELb1ELb0ELb0ELb0ELb0ELb0ELb0ELb0ELb1ELb1ELb0ELb0EEENS1_21CollectiveEpilogueFwdINS6_IJSA_SC_SB_EEES9_SE_SG_Li384ELb0ELb1ELb0ELb0EEENS1_30DynamicPersistentTileSchedulerILi384ELi128ELb0ELb1ELb1EEEEEEEEEvNT_6ParamsE --------------------------
	.section	.text._ZN7cutlass13device_kernelIN5flash11enable_sm90INS1_16FlashAttnFwdSm90INS1_25CollectiveMainloopFwdSm90ILi2EN4cute5tupleIJNS5_1CILi1EEES8_S8_EEENS6_IJNS7_ILi192EEENS7_ILi144EEENS7_ILi96EEEEEELi96ENS_10bfloat16_tEfNS_4arch4Sm90ELb1ELb0ELb0ELb0ELb0ELb0ELb0ELb0ELb1ELb1ELb0ELb0EEENS1_21CollectiveEpilogueFwdINS6_IJSA_SC_SB_EEES9_SE_SG_Li384ELb0ELb1ELb0ELb0EEENS1_30DynamicPersistentTileSchedulerILi384ELi128ELb0ELb1ELb1EEEEEEEEEvNT_6ParamsE,"ax",@progbits
	.align	128
.text._ZN7cutlass13device_kernelIN5flash11enable_sm90INS1_16FlashAttnFwdSm90INS1_25CollectiveMainloopFwdSm90ILi2EN4cute5tupleIJNS5_1CILi1EEES8_S8_EEENS6_IJNS7_ILi192EEENS7_ILi144EEENS7_ILi96EEEEEELi96ENS_10bfloat16_tEfNS_4arch4Sm90ELb1ELb0ELb0ELb0ELb0ELb0ELb0ELb0ELb1ELb1ELb0ELb0EEENS1_21CollectiveEpilogueFwdINS6_IJSA_SC_SB_EEES9_SE_SG_Li384ELb0ELb1ELb0ELb0EEENS1_30DynamicPersistentTileSchedulerILi384ELi128ELb0ELb1ELb1EEEEEEEEEvNT_6ParamsE:
        .type           _ZN7cutlass13device_kernelIN5flash11enable_sm90INS1_16FlashAttnFwdSm90INS1_25CollectiveMainloopFwdSm90ILi2EN4cute5tupleIJNS5_1CILi1EEES8_S8_EEENS6_IJNS7_ILi192EEENS7_ILi144EEENS7_ILi96EEEEEELi96ENS_10bfloat16_tEfNS_4arch4Sm90ELb1ELb0ELb0ELb0ELb0ELb0ELb0ELb0ELb1ELb1ELb0ELb0EEENS1_21CollectiveEpilogueFwdINS6_IJSA_SC_SB_EEES9_SE_SG_Li384ELb0ELb1ELb0ELb0EEENS1_30DynamicPersistentTileSchedulerILi384ELi128ELb0ELb1ELb1EEEEEEEEEvNT_6ParamsE,@function
        .size           _ZN7cutlass13device_kernelIN5flash11enable_sm90INS1_16FlashAttnFwdSm90INS1_25CollectiveMainloopFwdSm90ILi2EN4cute5tupleIJNS5_1CILi1EEES8_S8_EEENS6_IJNS7_ILi192EEENS7_ILi144EEENS7_ILi96EEEEEELi96ENS_10bfloat16_tEfNS_4arch4Sm90ELb1ELb0ELb0ELb0ELb0ELb0ELb0ELb0ELb1ELb1ELb0ELb0EEENS1_21CollectiveEpilogueFwdINS6_IJSA_SC_SB_EEES9_SE_SG_Li384ELb0ELb1ELb0ELb0EEENS1_30DynamicPersistentTileSchedulerILi384ELi128ELb0ELb1ELb1EEEEEEEEEvNT_6ParamsE,(.L_x_15 - _ZN7cutlass13device_kernelIN5flash11enable_sm90INS1_16FlashAttnFwdSm90INS1_25CollectiveMainloopFwdSm90ILi2EN4cute5tupleIJNS5_1CILi1EEES8_S8_EEENS6_IJNS7_ILi192EEENS7_ILi144EEENS7_ILi96EEEEEELi96ENS_10bfloat16_tEfNS_4arch4Sm90ELb1ELb0ELb0ELb0ELb0ELb0ELb0ELb0ELb1ELb1ELb0ELb0EEENS1_21CollectiveEpilogueFwdINS6_IJSA_SC_SB_EEES9_SE_SG_Li384ELb0ELb1ELb0ELb0EEENS1_30DynamicPersistentTileSchedulerILi384ELi128ELb0ELb1ELb1EEEEEEEEEvNT_6ParamsE)
        .other          _ZN7cutlass13device_kernelIN5flash11enable_sm90INS1_16FlashAttnFwdSm90INS1_25CollectiveMainloopFwdSm90ILi2EN4cute5tupleIJNS5_1CILi1EEES8_S8_EEENS6_IJNS7_ILi192EEENS7_ILi144EEENS7_ILi96EEEEEELi96ENS_10bfloat16_tEfNS_4arch4Sm90ELb1ELb0ELb0ELb0ELb0ELb0ELb0ELb0ELb1ELb1ELb0ELb0EEENS1_21CollectiveEpilogueFwdINS6_IJSA_SC_SB_EEES9_SE_SG_Li384ELb0ELb1ELb0ELb0EEENS1_30DynamicPersistentTileSchedulerILi384ELi128ELb0ELb1ELb1EEEEEEEEEvNT_6ParamsE,@"STO_CUDA_ENTRY STV_DEFAULT"
_ZN7cutlass13device_kernelIN5flash11enable_sm90INS1_16FlashAttnFwdSm90INS1_25CollectiveMainloopFwdSm90ILi2EN4cute5tupleIJNS5_1CILi1EEES8_S8_EEENS6_IJNS7_ILi192EEENS7_ILi144EEENS7_ILi96EEEEEELi96ENS_10bfloat16_tEfNS_4arch4Sm90ELb1ELb0ELb0ELb0ELb0ELb0ELb0ELb0ELb1ELb1ELb0ELb0EEENS1_21CollectiveEpilogueFwdINS6_IJSA_SC_SB_EEES9_SE_SG_Li384ELb0ELb1ELb0ELb0EEENS1_30DynamicPersistentTileSchedulerILi384ELi128ELb0ELb1ELb1EEEEEEEEEvNT_6ParamsE:
[----:B------:R-:W-:Y:S01]  /*0000*/  LDC R1, c[0x0][0x37c] ;  /* 0x0000df00ff017b82 */ /* 0x000fe20000000800 */
[----:B------:R-:W-:Y:S05]  /*0010*/  EXIT ;  /* 0x000000000000794d */ /* 0x000fea0003800000 */
.L_x_6:
        /* <DEDUP_REMOVED lines=14> */
.L_x_15:


//--------------------- .text._ZN7cutlass13device_kernelIN5flash11enable_sm90INS1_16FlashAttnFwdSm90INS1_25CollectiveMainloopFwdSm90ILi2EN4cute5tupleIJNS5_1CILi1EEES8_S8_EEENS6_IJNS7_ILi192EEENS7_ILi144EEENS7_ILi96EEEEEELi96ENS_10bfloat16_tEfNS_4arch4Sm90ELb1ELb0ELb0ELb1ELb0ELb0ELb0ELb0ELb1ELb1ELb0ELb0EEENS1_21CollectiveEpilogueFwdINS6_IJSA_SC_SB_EEES9_SE_SG_Li384ELb1ELb1ELb0ELb0EEENS1_36VarlenDynamicPersistentTileSchedulerILi192ELi144ELi384ELi128ELb0ELb1ELb1ELb1ELb1ELb1EEEEEEEEEvNT_6ParamsE --------------------------
	.section	.text._ZN7cutlass13device_kernelIN5flash11enable_sm90INS1_16FlashAttnFwdSm90INS1_25CollectiveMainloopFwdSm90ILi2EN4cute5tupleIJNS5_1CILi1EEES8_S8_EEENS6_IJNS7_ILi192EEENS7_ILi144EEENS7_ILi96EEEEEELi96ENS_10bfloat16_tEfNS_4arch4Sm90ELb1ELb0ELb0ELb1ELb0ELb0ELb0ELb0ELb1ELb1ELb0ELb0EEENS1_21CollectiveEpilogueFwdINS6_IJSA_SC_SB_EEES9_SE_SG_Li384ELb1ELb1ELb0ELb0EEENS1_36VarlenDynamicPersistentTileSchedulerILi192ELi144ELi384ELi128ELb0ELb1ELb1ELb1ELb1ELb1EEEEEEEEEvNT_6ParamsE,"ax",@progbits
	.align	128
.text._ZN7cutlass13device_kernelIN5flash11enable_sm90INS1_16FlashAttnFwdSm90INS1_25CollectiveMainloopFwdSm90ILi2EN4cute5tupleIJNS5_1CILi1EEES8_S8_EEENS6_IJNS7_ILi192EEENS7_ILi144EEENS7_ILi96EEEEEELi96ENS_10bfloat16_tEfNS_4arch4Sm90ELb1ELb0ELb0ELb1ELb0ELb0ELb0ELb0ELb1ELb1ELb0ELb0EEENS1_21CollectiveEpilogueFwdINS6_IJSA_SC_SB_EEES9_SE_SG_Li384ELb1ELb1ELb0ELb0EEENS1_36VarlenDynamicPersistentTileSchedulerILi192ELi144ELi384ELi128ELb0ELb1ELb1ELb1ELb1ELb1EEEEEEEEEvNT_6ParamsE:
        .type           _ZN7cutlass13device_kernelIN5flash11enable_sm90INS1_16FlashAttnFwdSm90INS1_25CollectiveMainloopFwdSm90ILi2EN4cute5tupleIJNS5_1CILi1EEES8_S8_EEENS6_IJNS7_ILi192EEENS7_ILi144EEENS7_ILi96EEEEEELi96ENS_10bfloat16_tEfNS_4arch4Sm90ELb1ELb0ELb0ELb1ELb0ELb0ELb0ELb0ELb1ELb1ELb0ELb0EEENS1_21CollectiveEpilogueFwdINS6_IJSA_SC_SB_EEES9_SE_SG_Li384ELb1ELb1ELb0ELb0EEENS1_36VarlenDynamicPersistentTileSchedulerILi192ELi144ELi384ELi128ELb0ELb1ELb1ELb1ELb1ELb1EEEEEEEEEvNT_6ParamsE,@function
        .size           _ZN7cutlass13device_kernelIN5flash11enable_sm90INS1_16FlashAttnFwdSm90INS1_25CollectiveMainloopFwdSm90ILi2EN4cute5tupleIJNS5_1CILi1EEES8_S8_EEENS6_IJNS7_ILi192EEENS7_ILi144EEENS7_ILi96EEEEEELi96ENS_10bfloat16_tEfNS_4arch4Sm90ELb1ELb0ELb0ELb1ELb0ELb0ELb0ELb0ELb1ELb1ELb0ELb0EEENS1_21CollectiveEpilogueFwdINS6_IJSA_SC_SB_EEES9_SE_SG_Li384ELb1ELb1ELb0ELb0EEENS1_36VarlenDynamicPersistentTileSchedulerILi192ELi144ELi384ELi128ELb0ELb1ELb1ELb1ELb1ELb1EEEEEEEEEvNT_6ParamsE,(.L_x_16 - _ZN7cutlass13device_kernelIN5flash11enable_sm90INS1_16FlashAttnFwdSm90INS1_25CollectiveMainloopFwdSm90ILi2EN4cute5tupleIJNS5_1CILi1EEES8_S8_EEENS6_IJNS7_ILi192EEENS7_ILi144EEENS7_ILi96EEEEEELi96ENS_10bfloat16_tEfNS_4arch4Sm90ELb1ELb0ELb0ELb1ELb0ELb0ELb0ELb0ELb1ELb1ELb0ELb0EEENS1_21CollectiveEpilogueFwdINS6_IJSA_SC_SB_EEES9_SE_SG_Li384ELb1ELb1ELb0ELb0EEENS1_36VarlenDynamicPersistentTileSchedulerILi192ELi144ELi384ELi128ELb0ELb1ELb1ELb1ELb1ELb1EEEEEEEEEvNT_6ParamsE)
        .other          _ZN7cutlass13device_kernelIN5flash11enable_sm90INS1_16FlashAttnFwdSm90INS1_25CollectiveMainloopFwdSm90ILi2EN4cute5tupleIJNS5_1CILi1EEES8_S8_EEENS6_IJNS7_ILi192EEENS7_ILi144EEENS7_ILi96EEEEEELi96ENS_10bfloat16_tEfNS_4arch4Sm90ELb1ELb0ELb0ELb1ELb0ELb0ELb0ELb0ELb1ELb1ELb0ELb0EEENS1_21CollectiveEpilogueFwdINS6_IJSA_SC_SB_EEES9_SE_SG_Li384ELb1ELb1ELb0ELb0EEENS1_36VarlenDynamicPersistentTileSchedulerILi192ELi144ELi384ELi128ELb0ELb1ELb1ELb1ELb1ELb1EEEEEEEEEvNT_6ParamsE,@"STO_CUDA_ENTRY STV_DEFAULT"
_ZN7cutlass13device_kernelIN5flash11enable_sm90INS1_16FlashAttnFwdSm90INS1_25CollectiveMainloopFwdSm90ILi2EN4cute5tupleIJNS5_1CILi1EEES8_S8_EEENS6_IJNS7_ILi192EEENS7_ILi144EEENS7_ILi96EEEEEELi96ENS_10bfloat16_tEfNS_4arch4Sm90ELb1ELb0ELb0ELb1ELb0ELb0ELb0ELb0ELb1ELb1ELb0ELb0EEENS1_21CollectiveEpilogueFwdINS6_IJSA_SC_SB_EEES9_SE_SG_Li384ELb1ELb1ELb0ELb0EEENS1_36VarlenDynamicPersistentTileSchedulerILi192ELi144ELi384ELi128ELb0ELb1ELb1ELb1ELb1ELb1EEEEEEEEEvNT_6ParamsE:
[----:B------:R-:W-:Y:S01]  /*0000*/  LDC R1, c[0x0][0x37c] ;  /* 0x0000df00ff017b82 */ /* 0x000fe20000000800 */
[----:B------:R-:W-:Y:S05]  /*0010*/  EXIT ;  /* 0x000000000000794d */ /* 0x000fea0003800000 */
.L_x_7:
        /* <DEDUP_REMOVED lines=14> */
.L_x_16:


//--------------------- .text._ZN7cutlass13device_kernelIN5flash11enable_sm90INS1_16FlashAttnFwdSm90INS1_25CollectiveMainloopFwdSm90ILi2EN4cute5tupleIJNS5_1CILi1EEES8_S8_EEENS6_IJNS7_ILi192EEENS7_ILi144EEENS7_ILi96EEEEEELi96ENS_10bfloat16_tEfNS_4arch4Sm90ELb1ELb0ELb0ELb1ELb0ELb1ELb0ELb0ELb1ELb1ELb0ELb0EEENS1_21CollectiveEpilogueFwdINS6_IJSA_SC_SB_EEES9_SE_SG_Li384ELb1ELb1ELb0ELb0EEENS1_36VarlenDynamicPersistentTileSchedulerILi192ELi144ELi384ELi128ELb0ELb1ELb1ELb1ELb1ELb1EEEEEEEEEvNT_6ParamsE --------------------------
	.section	.text._ZN7cutlass13device_kernelIN5flash11enable_sm90INS1_16FlashAttnFwdSm90INS1_25CollectiveMainloopFwdSm90ILi2EN4cute5tupleIJNS5_1CILi1EEES8_S8_EEENS6_IJNS7_ILi192EEENS7_ILi144EEENS7_ILi96EEEEEELi96ENS_10bfloat16_tEfNS_4arch4Sm90ELb1ELb0ELb0ELb1ELb0ELb1ELb0ELb0ELb1ELb1ELb0ELb0EEENS1_21CollectiveEpilogueFwdINS6_IJSA_SC_SB_EEES9_SE_SG_Li384ELb1ELb1ELb0ELb0EEENS1_36VarlenDynamicPersistentTileSchedulerILi192ELi144ELi384ELi128ELb0ELb1ELb1ELb1ELb1ELb1EEEEEEEEEvNT_6ParamsE,"ax",@progbits
	.align	128
.text._ZN7cutlass13device_kernelIN5flash11enable_sm90INS1_16FlashAttnFwdSm90INS1_25CollectiveMainloopFwdSm90ILi2EN4cute5tupleIJNS5_1CILi1EEES8_S8_EEENS6_IJNS7_ILi192EEENS7_ILi144EEENS7_ILi96EEEEEELi96ENS_10bfloat16_tEfNS_4arch4Sm90ELb1ELb0ELb0ELb1ELb0ELb1ELb0ELb0ELb1ELb1ELb0ELb0EEENS1_21CollectiveEpilogueFwdINS6_IJSA_SC_SB_EEES9_SE_SG_Li384ELb1ELb1ELb0ELb0EEENS1_36VarlenDynamicPersistentTileSchedulerILi192ELi144ELi384ELi128ELb0ELb1ELb1ELb1ELb1ELb1EEEEEEEEEvNT_6ParamsE:
        .type           _ZN7cutlass13device_kernelIN5flash11enable_sm90INS1_16FlashAttnFwdSm90INS1_25CollectiveMainloopFwdSm90ILi2EN4cute5tupleIJNS5_1CILi1EEES8_S8_EEENS6_IJNS7_ILi192EEENS7_ILi144EEENS7_ILi96EEEEEELi96ENS_10bfloat16_tEfNS_4arch4Sm90ELb1ELb0ELb0ELb1ELb0ELb1ELb0ELb0ELb1ELb1ELb0ELb0EEENS1_21CollectiveEpilogueFwdINS6_IJSA_SC_SB_EEES9_SE_SG_Li384ELb1ELb1ELb0ELb0EEENS1_36VarlenDynamicPersistentTileSchedulerILi192ELi144ELi384ELi128ELb0ELb1ELb1ELb1ELb1ELb1EEEEEEEEEvNT_6ParamsE,@function
        .size           _ZN7cutlass13device_kernelIN5flash11enable_sm90INS1_16FlashAttnFwdSm90INS1_25CollectiveMainloopFwdSm90ILi2EN4cute5tupleIJNS5_1CILi1EEES8_S8_EEENS6_IJNS7_ILi192EEENS7_ILi144EEENS7_ILi96EEEEEELi96ENS_10bfloat16_tEfNS_4arch4Sm90ELb1ELb0ELb0ELb1ELb0ELb1ELb0ELb0ELb1ELb1ELb0ELb0EEENS1_21CollectiveEpilogueFwdINS6_IJSA_SC_SB_EEES9_SE_SG_Li384ELb1ELb1ELb0ELb0EEENS1_36VarlenDynamicPersistentTileSchedulerILi192ELi144ELi384ELi128ELb0ELb1ELb1ELb1ELb1ELb1EEEEEEEEEvNT_6ParamsE,(.L_x_17 - _ZN7cutlass13device_kernelIN5flash11enable_sm90INS1_16FlashAttnFwdSm90INS1_25CollectiveMainloopFwdSm90ILi2EN4cute5tupleIJNS5_1CILi1EEES8_S8_EEENS6_IJNS7_ILi192EEENS7_ILi144EEENS7_ILi96EEEEEELi96ENS_10bfloat16_tEfNS_4arch4Sm90ELb1ELb0ELb0ELb1ELb0ELb1ELb0ELb0ELb1ELb1ELb0ELb0EEENS1_21CollectiveEpilogueFwdINS6_IJSA_SC_SB_EEES9_SE_SG_Li384ELb1ELb1ELb0ELb0EEENS1_36VarlenDynamicPersistentTileSchedulerILi192ELi144ELi384ELi128ELb0ELb1ELb1ELb1ELb1ELb1EEEEEEEEEvNT_6ParamsE)
        .other          _ZN7cutlass13device_kernelIN5flash11enable_sm90INS1_16FlashAttnFwdSm90INS1_25CollectiveMainloopFwdSm90ILi2EN4cute5tupleIJNS5_1CILi1EEES8_S8_EEENS6_IJNS7_ILi192EEENS7_ILi144EEENS7_ILi96EEEEEELi96ENS_10bfloat16_tEfNS_4arch4Sm90ELb1ELb0ELb0ELb1ELb0ELb1ELb0ELb0ELb1ELb1ELb0ELb0EEENS1_21CollectiveEpilogueFwdINS6_IJSA_SC_SB_EEES9_SE_SG_Li384ELb1ELb1ELb0ELb0EEENS1_36VarlenDynamicPersistentTileSchedulerILi192ELi144ELi384ELi128ELb0ELb1ELb1ELb1ELb1ELb1EEEEEEEEEvNT_6ParamsE,@"STO_CUDA_ENTRY STV_DEFAULT"
_ZN7cutlass13device_kernelIN5flash11enable_sm90INS1_16FlashAttnFwdSm90INS1_25CollectiveMainloopFwdSm90ILi2EN4cute5tupleIJNS5_1CILi1EEES8_S8_EEENS6_IJNS7_ILi192EEENS7_ILi144EEENS7_ILi96EEEEEELi96ENS_10bfloat16_tEfNS_4arch4Sm90ELb1ELb0ELb0ELb1ELb0ELb1ELb0ELb0ELb1ELb1ELb0ELb0EEENS1_21CollectiveEpilogueFwdINS6_IJSA_SC_SB_EEES9_SE_SG_Li384ELb1ELb1ELb0ELb0EEENS1_36VarlenDynamicPersistentTileSchedulerILi192ELi144ELi384ELi128ELb0ELb1ELb1ELb1ELb1ELb1EEEEEEEEEvNT_6ParamsE:
[----:B------:R-:W-:Y:S01]  /*0000*/  LDC R1, c[0x0][0x37c] ;  /* 0x0000df00ff017b82 */ /* 0x000fe20000000800 */
[----:B------:R-:W-:Y:S05]  /*0010*/  EXIT ;  /* 0x000000000000794d */ /* 0x000fea0003800000 */
.L_x_8:
        /* <DEDUP_REMOVED lines=14> */
.L_x_17:


//--------------------- .nv.shared.reserved.0     --------------------------
	.section	.nv.shared.reserved.0,"aw",@nobits
	.weak		__nv_reservedSMEM_offset_0_alias
	.size		__nv_reservedSMEM_offset_0_alias, 0, 64
	.other		__nv_reservedSMEM_offset_0_alias,@"STO_CUDA_RESERVED_SHARED STV_DEFAULT"
__nv_reservedSMEM_offset_0_alias:
	.zero		0
	.zero		64


//--------------------- .nv.global                --------------------------
	.section	.nv.global,"aw",@nobits
.nv.global:
	.type		_ZN73_INTERNAL_efdb56c5_37_flash_fwd_hdim96_bf16_packgqa_sm90_cu_ceb34e2a_34634cute1_E,@object
	.size		_ZN73_INTERNAL_efdb56c5_37_flash_fwd_hdim96_bf16_packgqa_sm90_cu_ceb34e2a_34634cute1_E,(_ZN73_INTERNAL_efdb56c5_37_flash_fwd_hdim96_bf16_packgqa_sm90_cu_ceb34e2a_34634cuda3std3__45__cpo6cbeginE - _ZN73_INTERNAL_efdb56c5_37_flash_fwd_hdim96_bf16_packgqa_sm90_cu_ceb34e2a_34634cute1_E)
_ZN73_INTERNAL_efdb56c5_37_flash_fwd_hdim96_bf16_packgqa_sm90_cu_ceb34e2a_34634cute1_E:
	.zero		1
	.type		_ZN73_INTERNAL_efdb56c5_37_flash_fwd_hdim96_bf16_packgqa_sm90_cu_ceb34e2a_34634cuda3std3__45__cpo6cbeginE,@object
	.size		_ZN73_INTERNAL_efdb56c5_37_flash_fwd_hdim96_bf16_packgqa_sm90_cu_ceb34e2a_34634cuda3std3__45__cpo6cbeginE,(_ZN73_INTERNAL_efdb56c5_37_flash_fwd_hdim96_bf16_packgqa_sm90_cu_ceb34e2a_34634cuda3std3__48in_placeE - _ZN73_INTERNAL_efdb56c5_37_flash_fwd_hdim96_bf16_packgqa_sm90_cu_ceb34e2a_34634cuda3std3__45__cpo6cbeginE)
_ZN73_INTERNAL_efdb56c5_37_flash_fwd_hdim96_bf16_packgqa_sm90_cu_ceb34e2a_34634cuda3std3__45__cpo6cbeginE:
	.zero		1
	.type		_ZN73_INTERNAL_efdb56c5_37_flash_fwd_hdim96_bf16_packgqa_sm90_cu_ceb34e2a_34634cuda3std3__48in_placeE,@object
	.size		_ZN73_INTERNAL_efdb56c5_37_flash_fwd_hdim96_bf16_packgqa_sm90_cu_ceb34e2a_34634cuda3std3__48in_placeE,(_ZN73_INTERNAL_efdb56c5_37_flash_fwd_hdim96_bf16_packgqa_sm90_cu_ceb34e2a_34634cuda3std6ranges3__45__cpo9iter_moveE - _ZN73_INTERNAL_efdb56c5_37_flash_fwd_hdim96_bf16_packgqa_sm90_cu_ceb34e2a_34634cuda3std3__48in_placeE)
_ZN73_INTERNAL_efdb56c5_37_flash_fwd_hdim96_bf16_packgqa_sm90_cu_ceb34e2a_34634cuda3std3__48in_placeE:
	.zero		1
	.type		_ZN73_INTERNAL_efdb56c5_37_flash_fwd_hdim96_bf16_packgqa_sm90_cu_ceb34e2a_34634cuda3std6ranges3__45__cpo9iter_moveE,@object
	.size		_ZN73_INTERNAL_efdb56c5_37_flash_fwd_hdim96_bf16_packgqa_sm90_cu_ceb34e2a_34634cuda3std6ranges3__45__cpo9iter_moveE,(_ZN73_INTERNAL_efdb56c5_37_flash_fwd_hdim96_bf16_packgqa_sm90_cu_ceb34e2a_34634cuda3std3__45__cpo5beginE - _ZN73_INTERNAL_efdb56c5_37_flash_fwd_hdim96_bf16_packgqa_sm90_cu_ceb34e2a_34634cuda3std6ranges3__45__cpo9iter_moveE)
_ZN73_INTERNAL_efdb56c5_37_flash_fwd_hdim96_bf16_packgqa_sm90_cu_ceb34e2a_34634cuda3std6ranges3__45__cpo9iter_moveE:
	.zero		1
	.type		_ZN73_INTERNAL_efdb56c5_37_flash_fwd_hdim96_bf16_packgqa_sm90_cu_ceb34e2a_34634cuda3std3__45__cpo5beginE,@object
	.size		_ZN73_INTERNAL_efdb56c5_37_flash_fwd_hdim96_bf16_packgqa_sm90_cu_ceb34e2a_34634cuda3std3__45__cpo5beginE,(_ZN73_INTERNAL_efdb56c5_37_flash_fwd_hdim96_bf16_packgqa_sm90_cu_ceb34e2a_34634cuda3std3__475_GLOBAL__N__efdb56c5_37_flash_fwd_hdim96_bf16_packgqa_sm90_cu_ceb34e2a_34636ignoreE - _ZN73_INTERNAL_efdb56c5_37_flash_fwd_hdim96_bf16_packgqa_sm90_cu_ceb34e2a_34634cuda3std3__45__cpo5beginE)
_ZN73_INTERNAL_efdb56c5_37_flash_fwd_hdim96_bf16_packgqa_sm90_cu_ceb34e2a_34634cuda3std3__45__cpo5beginE:
	.zero		1
	.type		_ZN73_INTERNAL_efdb56c5_37_flash_fwd_hdim96_bf16_packgqa_sm90_cu_ceb34e2a_34634cuda3std3__475_GLOBAL__N__efdb56c5_37_flash_fwd_hdim96_bf16_packgqa_sm90_cu_ceb34e2a_34636ignoreE,@object
	.size		_ZN73_INTERNAL_efdb56c5_37_flash_fwd_hdim96_bf16_packgqa_sm90_cu_ceb34e2a_34634cuda3std3__475_GLOBAL__N__efdb56c5_37_flash_fwd_hdim96_bf16_packgqa_sm90_cu_ceb34e2a_34636ignoreE,(_ZN73_INTERNAL_efdb56c5_37_flash_fwd_hdim96_bf16_packgqa_sm90_cu_ceb34e2a_34634cute7productE - _ZN73_INTERNAL_efdb56c5_37_flash_fwd_hdim96_bf16_packgqa_sm90_cu_ceb34e2a_34634cuda3std3__475_GLOBAL__N__efdb56c5_37_flash_fwd_hdim96_bf16_packgqa_sm90_cu_ceb34e2a_34636ignoreE)
_ZN73_INTERNAL_efdb56c5_37_flash_fwd_hdim96_bf16_packgqa_sm90_cu_ceb34e2a_34634cuda3std3__475_GLOBAL__N__efdb56c5_37_flash_fwd_hdim96_bf16_packgqa_sm90_cu_ceb34e2a_34636ignoreE:
	.zero		1
	.type		_ZN73_INTERNAL_efdb56c5_37_flash_fwd_hdim96_bf16_packgqa_sm90_cu_ceb34e2a_34634cute7productE,@object
	.size		_ZN73_INTERNAL_efdb56c5_37_flash_fwd_hdim96_bf16_packgqa_sm90_cu_ceb34e2a_34634cute7productE,(_ZN73_INTERNAL_efdb56c5_37_flash_fwd_hdim96_bf16_packgqa_sm90_cu_ceb34e2a_34634cuda3std3__45__cpo3endE - _ZN73_INTERNAL_efdb56c5_37_flash_fwd_hdim96_bf16_packgqa_sm90_cu_ceb34e2a_34634cute7productE)
_ZN73_INTERNAL_efdb56c5_37_flash_fwd_hdim96_bf16_packgqa_sm90_cu_ceb34e2a_34634cute7productE:
	.zero		1
	.type		_ZN73_INTERNAL_efdb56c5_37_flash_fwd_hdim96_bf16_packgqa_sm90_cu_ceb34e2a_34634cuda3std3__45__cpo3endE,@object
	.size		_ZN73_INTERNAL_efdb56c5_37_flash_fwd_hdim96_bf16_packgqa_sm90_cu_ceb34e2a_34634cuda3std3__45__cpo3endE,(_ZN73_INTERNAL_efdb56c5_37_flash_fwd_hdim96_bf16_packgqa_sm90_cu_ceb34e2a_34634cuda3std3__419piecewise_constructE - _ZN73_INTERNAL_efdb56c5_37_flash_fwd_hdim96_bf16_packgqa_sm90_cu_ceb34e2a_34634cuda3std3__45__cpo3endE)
_ZN73_INTERNAL_efdb56c5_37_flash_fwd_hdim96_bf16_packgqa_sm90_cu_ceb34e2a_34634cuda3std3__45__cpo3endE:
	.zero		1
	.type		_ZN73_INTERNAL_efdb56c5_37_flash_fwd_hdim96_bf16_packgqa_sm90_cu_ceb34e2a_34634cuda3std3__419piecewise_constructE,@object
	.size		_ZN73_INTERNAL_efdb56c5_37_flash_fwd_hdim96_bf16_packgqa_sm90_cu_ceb34e2a_34634cuda3std3__419piecewise_constructE,(_ZN73_INTERNAL_efdb56c5_37_flash_fwd_hdim96_bf16_packgqa_sm90_cu_ceb34e2a_34634cuda3std3__45__cpo4cendE - _ZN73_INTERNAL_efdb56c5_37_flash_fwd_hdim96_bf16_packgqa_sm90_cu_ceb34e2a_34634cuda3std3__419piecewise_constructE)
_ZN73_INTERNAL_efdb56c5_37_flash_fwd_hdim96_bf16_packgqa_sm90_cu_ceb34e2a_34634cuda3std3__419piecewise_constructE:
	.zero		1
	.type		_ZN73_INTERNAL_efdb56c5_37_flash_fwd_hdim96_bf16_packgqa_sm90_cu_ceb34e2a_34634cuda3std3__45__cpo4cendE,@object
	.size		_ZN73_INTERNAL_efdb56c5_37_flash_fwd_hdim96_bf16_packgqa_sm90_cu_ceb34e2a_34634cuda3std3__45__cpo4cendE,(_ZN73_INTERNAL_efdb56c5_37_flash_fwd_hdim96_bf16_packgqa_sm90_cu_ceb34e2a_34634cuda3std6ranges3__45__cpo4swapE - _ZN73_INTERNAL_efdb56c5_37_flash_fwd_hdim96_bf16_packgqa_sm90_cu_ceb34e2a_34634cuda3std3__45__cpo4cendE)
_ZN73_INTERNAL_efdb56c5_37_flash_fwd_hdim96_bf16_packgqa_sm90_cu_ceb34e2a_34634cuda3std3__45__cpo4cendE:
	.zero		1
	.type		_ZN73_INTERNAL_efdb56c5_37_flash_fwd_hdim96_bf16_packgqa_sm90_cu_ceb34e2a_34634cuda3std6ranges3__45__cpo4swapE,@object
	.size		_ZN73_INTERNAL_efdb56c5_37_flash_fwd_hdim96_bf16_packgqa_sm90_cu_ceb34e2a_34634cuda3std6ranges3__45__cpo4swapE,(.L_7 - _ZN73_INTERNAL_efdb56c5_37_flash_fwd_hdim96_bf16_packgqa_sm90_cu_ceb34e2a_34634cuda3std6ranges3__45__cpo4swapE)
_ZN73_INTERNAL_efdb56c5_37_flash_fwd_hdim96_bf16_packgqa_sm90_cu_ceb34e2a_34634cuda3std6ranges3__45__cpo4swapE:
	.zero		1
.L_7:


//--------------------- .nv.constant0._ZN7cutlass13device_kernelIN5flash11enable_sm90INS1_16FlashAttnFwdSm90INS1_25CollectiveMainloopFwdSm90ILi2EN4cute5tupleIJNS5_1CILi1EEES8_S8_EEENS6_IJNS7_ILi192EEENS7_ILi144EEENS7_ILi96EEEEEELi96ENS_10bfloat16_tEfNS_4arch4Sm90ELb0ELb0ELb0ELb0ELb0ELb0ELb0ELb0ELb1ELb1ELb0ELb0EEENS1_21CollectiveEpilogueFwdINS6_IJSA_SC_SB_EEES9_SE_SG_Li384ELb0ELb1ELb0ELb0EEENS1_29StaticPersistentTileSchedulerILb0EEEEEEEEEvNT_6ParamsE --------------------------
	.section	.nv.constant0._ZN7cutlass13device_kernelIN5flash11enable_sm90INS1_16FlashAttnFwdSm90INS1_25CollectiveMainloopFwdSm90ILi2EN4cute5tupleIJNS5_1CILi1EEES8_S8_EEENS6_IJNS7_ILi192EEENS7_ILi144EEENS7_ILi96EEEEEELi96ENS_10bfloat16_tEfNS_4arch4Sm90ELb0ELb0ELb0ELb0ELb0ELb0ELb0ELb0ELb1ELb1ELb0ELb0EEENS1_21CollectiveEpilogueFwdINS6_IJSA_SC_SB_EEES9_SE_SG_Li384ELb0ELb1ELb0ELb0EEENS1_29StaticPersistentTileSchedulerILb0EEEEEEEEEvNT_6ParamsE,"a",@progbits
	.sectionflags	@""
	.align	4
.nv.constant0._ZN7cutlass13device_kernelIN5flash11enable_sm90INS1_16FlashAttnFwdSm90INS1_25CollectiveMainloopFwdSm90ILi2EN4cute5tupleIJNS5_1CILi1EEES8_S8_EEENS6_IJNS7_ILi192EEENS7_ILi144EEENS7_ILi96EEEEEELi96ENS_10bfloat16_tEfNS_4arch4Sm90ELb0ELb0ELb0ELb0ELb0ELb0ELb0ELb0ELb1ELb1ELb0ELb0EEENS1_21CollectiveEpilogueFwdINS6_IJSA_SC_SB_EEES9_SE_SG_Li384ELb0ELb1ELb0ELb0EEENS1_29StaticPersistentTileSchedulerILb0EEEEEEEEEvNT_6ParamsE:
	.zero		3456


//--------------------- .nv.constant0._ZN7cutlass13device_kernelIN5flash11enable_sm90INS1_16FlashAttnFwdSm90INS1_25CollectiveMainloopFwdSm90ILi2EN4cute5tupleIJNS5_1CILi1EEES8_S8_EEENS6_IJNS7_ILi192EEENS7_ILi144EEENS7_ILi96EEEEEELi96ENS_10bfloat16_tEfNS_4arch4Sm90ELb0ELb0ELb0ELb1ELb0ELb0ELb0ELb0ELb1ELb1ELb0ELb0EEENS1_21CollectiveEpilogueFwdINS6_IJSA_SC_SB_EEES9_SE_SG_Li384ELb1ELb1ELb0ELb0EEENS1_36VarlenDynamicPersistentTileSchedulerILi192ELi144ELi384ELi128ELb0ELb1ELb1ELb0ELb1ELb1EEEEEEEEEvNT_6ParamsE --------------------------
	.section	.nv.constant0._ZN7cutlass13device_kernelIN5flash11enable_sm90INS1_16FlashAttnFwdSm90INS1_25CollectiveMainloopFwdSm90ILi2EN4cute5tupleIJNS5_1CILi1EEES8_S8_EEENS6_IJNS7_ILi192EEENS7_ILi144EEENS7_ILi96EEEEEELi96ENS_10bfloat16_tEfNS_4arch4Sm90ELb0ELb0ELb0ELb1ELb0ELb0ELb0ELb0ELb1ELb1ELb0ELb0EEENS1_21CollectiveEpilogueFwdINS6_IJSA_SC_SB_EEES9_SE_SG_Li384ELb1ELb1ELb0ELb0EEENS1_36VarlenDynamicPersistentTileSchedulerILi192ELi144ELi384ELi128ELb0ELb1ELb1ELb0ELb1ELb1EEEEEEEEEvNT_6ParamsE,"a",@progbits
	.sectionflags	@""
	.align	4
.nv.constant0._ZN7cutlass13device_kernelIN5flash11enable_sm90INS1_16FlashAttnFwdSm90INS1_25CollectiveMainloopFwdSm90ILi2EN4cute5tupleIJNS5_1CILi1EEES8_S8_EEENS6_IJNS7_ILi192EEENS7_ILi144EEENS7_ILi96EEEEEELi96ENS_10bfloat16_tEfNS_4arch4Sm90ELb0ELb0ELb0ELb1ELb0ELb0ELb0ELb0ELb1ELb1ELb0ELb0EEENS1_21CollectiveEpilogueFwdINS6_IJSA_SC_SB_EEES9_SE_SG_Li384ELb1ELb1ELb0ELb0EEENS1_36VarlenDynamicPersistentTileSchedulerILi192ELi144ELi384ELi128ELb0ELb1ELb1ELb0ELb1ELb1EEEEEEEEEvNT_6ParamsE:
	.zero		3584


//--------------------- .nv.constant0._ZN7cutlass13device_kernelIN5flash11enable_sm90INS1_16FlashAttnFwdSm90INS1_25CollectiveMainloopFwdSm90ILi2EN4cute5tupleIJNS5_1CILi1EEES8_S8_EEENS6_IJNS7_ILi192EEENS7_ILi144EEENS7_ILi96EEEEEELi96ENS_10bfloat16_tEfNS_4arch4Sm90ELb0ELb0ELb0ELb1ELb0ELb1ELb0ELb0ELb1ELb1ELb0ELb0EEENS1_21CollectiveEpilogueFwdINS6_IJSA_SC_SB_EEES9_SE_SG_Li384ELb1ELb1ELb0ELb0EEENS1_36VarlenDynamicPersistentTileSchedulerILi192ELi144ELi384ELi128ELb0ELb1ELb1ELb0ELb1ELb1EEEEEEEEEvNT_6ParamsE --------------------------
	.section	.nv.constant0._ZN7cutlass13device_kernelIN5flash11enable_sm90INS1_16FlashAttnFwdSm90INS1_25CollectiveMainloopFwdSm90ILi2EN4cute5tupleIJNS5_1CILi1EEES8_S8_EEENS6_IJNS7_ILi192EEENS7_ILi144EEENS7_ILi96EEEEEELi96ENS_10bfloat16_tEfNS_4arch4Sm90ELb0ELb0ELb0ELb1ELb0ELb1ELb0ELb0ELb1ELb1ELb0ELb0EEENS1_21CollectiveEpilogueFwdINS6_IJSA_SC_SB_EEES9_SE_SG_Li384ELb1ELb1ELb0ELb0EEENS1_36VarlenDynamicPersistentTileSchedulerILi192ELi144ELi384ELi128ELb0ELb1ELb1ELb0ELb1ELb1EEEEEEEEEvNT_6ParamsE,"a",@progbits
	.sectionflags	@""
	.align	4
.nv.constant0._ZN7cutlass13device_kernelIN5flash11enable_sm90INS1_16FlashAttnFwdSm90INS1_25CollectiveMainloopFwdSm90ILi2EN4cute5tupleIJNS5_1CILi1EEES8_S8_EEENS6_IJNS7_ILi192EEENS7_ILi144EEENS7_ILi96EEEEEELi96ENS_10bfloat16_tEfNS_4arch4Sm90ELb0ELb0ELb0ELb1ELb0ELb1ELb0ELb0ELb1ELb1ELb0ELb0EEENS1_21CollectiveEpilogueFwdINS6_IJSA_SC_SB_EEES9_SE_SG_Li384ELb1ELb1ELb0ELb0EEENS1_36VarlenDynamicPersistentTileSchedulerILi192ELi144ELi384ELi128ELb0ELb1ELb1ELb0ELb1ELb1EEEEEEEEEvNT_6ParamsE:
	.zero		3584


//--------------------- .nv.constant0._ZN7cutlass13device_kernelIN5flash11enable_sm90INS1_16FlashAttnFwdSm90INS1_25CollectiveMainloopFwdSm90ILi2EN4cute5tupleIJNS5_1CILi1EEES8_S8_EEENS6_IJNS7_ILi192EEENS7_ILi128EEENS7_ILi96EEEEEELi96ENS_10bfloat16_tEfNS_4arch4Sm90ELb0ELb1ELb0ELb0ELb0ELb0ELb0ELb0ELb1ELb1ELb0ELb0EEENS1_21CollectiveEpilogueFwdINS6_IJSA_SC_SB_EEES9_SE_SG_Li384ELb0ELb1ELb0ELb0EEENS1_30DynamicPersistentTileSchedulerILi384ELi128ELb0ELb1ELb1EEEEEEEEEvNT_6ParamsE --------------------------
	.section	.nv.constant0._ZN7cutlass13device_kernelIN5flash11enable_sm90INS1_16FlashAttnFwdSm90INS1_25CollectiveMainloopFwdSm90ILi2EN4cute5tupleIJNS5_1CILi1EEES8_S8_EEENS6_IJNS7_ILi192EEENS7_ILi128EEENS7_ILi96EEEEEELi96ENS_10bfloat16_tEfNS_4arch4Sm90ELb0ELb1ELb0ELb0ELb0ELb0ELb0ELb0ELb1ELb1ELb0ELb0EEENS1_21CollectiveEpilogueFwdINS6_IJSA_SC_SB_EEES9_SE_SG_Li384ELb0ELb1ELb0ELb0EEENS1_30DynamicPersistentTileSchedulerILi384ELi128ELb0ELb1ELb1EEEEEEEEEvNT_6ParamsE,"a",@progbits
	.sectionflags	@""
	.align	4
.nv.constant0._ZN7cutlass13device_kernelIN5flash11enable_sm90INS1_16FlashAttnFwdSm90INS1_25CollectiveMainloopFwdSm90ILi2EN4cute5tupleIJNS5_1CILi1EEES8_S8_EEENS6_IJNS7_ILi192EEENS7_ILi128EEENS7_ILi96EEEEEELi96ENS_10bfloat16_tEfNS_4arch4Sm90ELb0ELb1ELb0ELb0ELb0ELb0ELb0ELb0ELb1ELb1ELb0ELb0EEENS1_21CollectiveEpilogueFwdINS6_IJSA_SC_SB_EEES9_SE_SG_Li384ELb0ELb1ELb0ELb0EEENS1_30DynamicPersistentTileSchedulerILi384ELi128ELb0ELb1ELb1EEEEEEEEEvNT_6ParamsE:
	.zero		3584


//--------------------- .nv.constant0._ZN7cutlass13device_kernelIN5flash11enable_sm90INS1_16FlashAttnFwdSm90INS1_25CollectiveMainloopFwdSm90ILi2EN4cute5tupleIJNS5_1CILi1EEES8_S8_EEENS6_IJNS7_ILi192EEENS7_ILi128EEENS7_ILi96EEEEEELi96ENS_10bfloat16_tEfNS_4arch4Sm90ELb0ELb1ELb0ELb1ELb0ELb0ELb0ELb0ELb1ELb1ELb0ELb0EEENS1_21CollectiveEpilogueFwdINS6_IJSA_SC_SB_EEES9_SE_SG_Li384ELb1ELb1ELb0ELb0EEENS1_36VarlenDynamicPersistentTileSchedulerILi192ELi128ELi384ELi128ELb0ELb1ELb1ELb1ELb0ELb1EEEEEEEEEvNT_6ParamsE --------------------------
	.section	.nv.constant0._ZN7cutlass13device_kernelIN5flash11enable_sm90INS1_16FlashAttnFwdSm90INS1_25CollectiveMainloopFwdSm90ILi2EN4cute5tupleIJNS5_1CILi1EEES8_S8_EEENS6_IJNS7_ILi192EEENS7_ILi128EEENS7_ILi96EEEEEELi96ENS_10bfloat16_tEfNS_4arch4Sm90ELb0ELb1ELb0ELb1ELb0ELb0ELb0ELb0ELb1ELb1ELb0ELb0EEENS1_21CollectiveEpilogueFwdINS6_IJSA_SC_SB_EEES9_SE_SG_Li384ELb1ELb1ELb0ELb0EEENS1_36VarlenDynamicPersistentTileSchedulerILi192ELi128ELi384ELi128ELb0ELb1ELb1ELb1ELb0ELb1EEEEEEEEEvNT_6ParamsE,"a",@progbits
	.sectionflags	@""
	.align	4
.nv.constant0._ZN7cutlass13device_kernelIN5flash11enable_sm90INS1_16FlashAttnFwdSm90INS1_25CollectiveMainloopFwdSm90ILi2EN4cute5tupleIJNS5_1CILi1EEES8_S8_EEENS6_IJNS7_ILi192EEENS7_ILi128EEENS7_ILi96EEEEEELi96ENS_10bfloat16_tEfNS_4arch4Sm90ELb0ELb1ELb0ELb1ELb0ELb0ELb0ELb0ELb1ELb1ELb0ELb0EEENS1_21CollectiveEpilogueFwdINS6_IJSA_SC_SB_EEES9_SE_SG_Li384ELb1ELb1ELb0ELb0EEENS1_36VarlenDynamicPersistentTileSchedulerILi192ELi128ELi384ELi128ELb0ELb1ELb1ELb1ELb0ELb1EEEEEEEEEvNT_6ParamsE:
	.zero		3584


//--------------------- .nv.constant0._ZN7cutlass13device_kernelIN5flash11enable_sm90INS1_16FlashAttnFwdSm90INS1_25CollectiveMainloopFwdSm90ILi2EN4cute5tupleIJNS5_1CILi1EEES8_S8_EEENS6_IJNS7_ILi192EEENS7_ILi128EEENS7_ILi96EEEEEELi96ENS_10bfloat16_tEfNS_4arch4Sm90ELb0ELb1ELb0ELb1ELb0ELb1ELb0ELb0ELb1ELb1ELb0ELb0EEENS1_21CollectiveEpilogueFwdINS6_IJSA_SC_SB_EEES9_SE_SG_Li384ELb1ELb1ELb0ELb0EEENS1_36VarlenDynamicPersistentTileSchedulerILi192ELi128ELi384ELi128ELb0ELb1ELb1ELb1ELb0ELb1EEEEEEEEEvNT_6ParamsE --------------------------
	.section	.nv.constant0._ZN7cutlass13device_kernelIN5flash11enable_sm90INS1_16FlashAttnFwdSm90INS1_25CollectiveMainloopFwdSm90ILi2EN4cute5tupleIJNS5_1CILi1EEES8_S8_EEENS6_IJNS7_ILi192EEENS7_ILi128EEENS7_ILi96EEEEEELi96ENS_10bfloat16_tEfNS_4arch4Sm90ELb0ELb1ELb0ELb1ELb0ELb1ELb0ELb0ELb1ELb1ELb0ELb0EEENS1_21CollectiveEpilogueFwdINS6_IJSA_SC_SB_EEES9_SE_SG_Li384ELb1ELb1ELb0ELb0EEENS1_36VarlenDynamicPersistentTileSchedulerILi192ELi128ELi384ELi128ELb0ELb1ELb1ELb1ELb0ELb1EEEEEEEEEvNT_6ParamsE,"a",@progbits
	.sectionflags	@""
	.align	4
.nv.constant0._ZN7cutlass13device_kernelIN5flash11enable_sm90INS1_16FlashAttnFwdSm90INS1_25CollectiveMainloopFwdSm90ILi2EN4cute5tupleIJNS5_1CILi1EEES8_S8_EEENS6_IJNS7_ILi192EEENS7_ILi128EEENS7_ILi96EEEEEELi96ENS_10bfloat16_tEfNS_4arch4Sm90ELb0ELb1ELb0ELb1ELb0ELb1ELb0ELb0ELb1ELb1ELb0ELb0EEENS1_21CollectiveEpilogueFwdINS6_IJSA_SC_SB_EEES9_SE_SG_Li384ELb1ELb1ELb0ELb0EEENS1_36VarlenDynamicPersistentTileSchedulerILi192ELi128ELi384ELi128ELb0ELb1ELb1ELb1ELb0ELb1EEEEEEEEEvNT_6ParamsE:
	.zero		3584


//--------------------- .nv.constant0._ZN7cutlass13device_kernelIN5flash11enable_sm90INS1_16FlashAttnFwdSm90INS1_25CollectiveMainloopFwdSm90ILi2EN4cute5tupleIJNS5_1CILi1EEES8_S8_EEENS6_IJNS7_ILi192EEENS7_ILi144EEENS7_ILi96EEEEEELi96ENS_10bfloat16_tEfNS_4arch4Sm90ELb1ELb0ELb0ELb0ELb0ELb0ELb0ELb0ELb1ELb1ELb0ELb0EEENS1_21CollectiveEpilogueFwdINS6_IJSA_SC_SB_EEES9_SE_SG_Li384ELb0ELb1ELb0ELb0EEENS1_30DynamicPersistentTileSchedulerILi384ELi128ELb0ELb1ELb1EEEEEEEEEvNT_6ParamsE --------------------------
	.section	.nv.constant0._ZN7cutlass13device_kernelIN5flash11enable_sm90INS1_16FlashAttnFwdSm90INS1_25CollectiveMainloopFwdSm90ILi2EN4cute5tupleIJNS5_1CILi1EEES8_S8_EEENS6_IJNS7_ILi192EEENS7_ILi144EEENS7_ILi96EEEEEELi96ENS_10bfloat16_tEfNS_4arch4Sm90ELb1ELb0ELb0ELb0ELb0ELb0ELb0ELb0ELb1ELb1ELb0ELb0EEENS1_21CollectiveEpilogueFwdINS6_IJSA_SC_SB_EEES9_SE_SG_Li384ELb0ELb1ELb0ELb0EEENS1_30DynamicPersistentTileSchedulerILi384ELi128ELb0ELb1ELb1EEEEEEEEEvNT_6ParamsE,"a",@progbits
	.sectionflags	@""
	.align	4
.nv.constant0._ZN7cutlass13device_kernelIN5flash11enable_sm90INS1_16FlashAttnFwdSm90INS1_25CollectiveMainloopFwdSm90ILi2EN4cute5tupleIJNS5_1CILi1EEES8_S8_EEENS6_IJNS7_ILi192EEENS7_ILi144EEENS7_ILi96EEEEEELi96ENS_10bfloat16_tEfNS_4arch4Sm90ELb1ELb0ELb0ELb0ELb0ELb0ELb0ELb0ELb1ELb1ELb0ELb0EEENS1_21CollectiveEpilogueFwdINS6_IJSA_SC_SB_EEES9_SE_SG_Li384ELb0ELb1ELb0ELb0EEENS1_30DynamicPersistentTileSchedulerILi384ELi128ELb0ELb1ELb1EEEEEEEEEvNT_6ParamsE:
	.zero		3584


//--------------------- .nv.constant0._ZN7cutlass13device_kernelIN5flash11enable_sm90INS1_16FlashAttnFwdSm90INS1_25CollectiveMainloopFwdSm90ILi2EN4cute5tupleIJNS5_1CILi1EEES8_S8_EEENS6_IJNS7_ILi192EEENS7_ILi144EEENS7_ILi96EEEEEELi96ENS_10bfloat16_tEfNS_4arch4Sm90ELb1ELb0ELb0ELb1ELb0ELb0ELb0ELb0ELb1ELb1ELb0ELb0EEENS1_21CollectiveEpilogueFwdINS6_IJSA_SC_SB_EEES9_SE_SG_Li384ELb1ELb1ELb0ELb0EEENS1_36VarlenDynamicPersistentTileSchedulerILi192ELi144ELi384ELi128ELb0ELb1ELb1ELb1ELb1ELb1EEEEEEEEEvNT_6ParamsE --------------------------
	.section	.nv.constant0._ZN7cutlass13device_kernelIN5flash11enable_sm90INS1_16FlashAttnFwdSm90INS1_25CollectiveMainloopFwdSm90ILi2EN4cute5tupleIJNS5_1CILi1EEES8_S8_EEENS6_IJNS7_ILi192EEENS7_ILi144EEENS7_ILi96EEEEEELi96ENS_10bfloat16_tEfNS_4arch4Sm90ELb1ELb0ELb0ELb1ELb0ELb0ELb0ELb0ELb1ELb1ELb0ELb0EEENS1_21CollectiveEpilogueFwdINS6_IJSA_SC_SB_EEES9_SE_SG_Li384ELb1ELb1ELb0ELb0EEENS1_36VarlenDynamicPersistentTileSchedulerILi192ELi144ELi384ELi128ELb0ELb1ELb1ELb1ELb1ELb1EEEEEEEEEvNT_6ParamsE,"a",@progbits
	.sectionflags	@""
	.align	4
.nv.constant0._ZN7cutlass13device_kernelIN5flash11enable_sm90INS1_16FlashAttnFwdSm90INS1_25CollectiveMainloopFwdSm90ILi2EN4cute5tupleIJNS5_1CILi1EEES8_S8_EEENS6_IJNS7_ILi192EEENS7_ILi144EEENS7_ILi96EEEEEELi96ENS_10bfloat16_tEfNS_4arch4Sm90ELb1ELb0ELb0ELb1ELb0ELb0ELb0ELb0ELb1ELb1ELb0ELb0EEENS1_21CollectiveEpilogueFwdINS6_IJSA_SC_SB_EEES9_SE_SG_Li384ELb1ELb1ELb0ELb0EEENS1_36VarlenDynamicPersistentTileSchedulerILi192ELi144ELi384ELi128ELb0ELb1ELb1ELb1ELb1ELb1EEEEEEEEEvNT_6ParamsE:
	.zero		3584


//--------------------- .nv.constant0._ZN7cutlass13device_kernelIN5flash11enable_sm90INS1_16FlashAttnFwdSm90INS1_25CollectiveMainloopFwdSm90ILi2EN4cute5tupleIJNS5_1CILi1EEES8_S8_EEENS6_IJNS7_ILi192EEENS7_ILi144EEENS7_ILi96EEEEEELi96ENS_10bfloat16_tEfNS_4arch4Sm90ELb1ELb0ELb0ELb1ELb0ELb1ELb0ELb0ELb1ELb1ELb0ELb0EEENS1_21CollectiveEpilogueFwdINS6_IJSA_SC_SB_EEES9_SE_SG_Li384ELb1ELb1ELb0ELb0EEENS1_36VarlenDynamicPersistentTileSchedulerILi192ELi144ELi384ELi128ELb0ELb1ELb1ELb1ELb1ELb1EEEEEEEEEvNT_6ParamsE --------------------------
	.section	.nv.constant0._ZN7cutlass13device_kernelIN5flash11enable_sm90INS1_16FlashAttnFwdSm90INS1_25CollectiveMainloopFwdSm90ILi2EN4cute5tupleIJNS5_1CILi1EEES8_S8_EEENS6_IJNS7_ILi192EEENS7_ILi144EEENS7_ILi96EEEEEELi96ENS_10bfloat16_tEfNS_4arch4Sm90ELb1ELb0ELb0ELb1ELb0ELb1ELb0ELb0ELb1ELb1ELb0ELb0EEENS1_21CollectiveEpilogueFwdINS6_IJSA_SC_SB_EEES9_SE_SG_Li384ELb1ELb1ELb0ELb0EEENS1_36VarlenDynamicPersistentTileSchedulerILi192ELi144ELi384ELi128ELb0ELb1ELb1ELb1ELb1ELb1EEEEEEEEEvNT_6ParamsE,"a",@progbits
	.sectionflags	@""
	.align	4
.nv.constant0._ZN7cutlass13device_kernelIN5flash11enable_sm90INS1_16FlashAttnFwdSm90INS1_25CollectiveMainloopFwdSm90ILi2EN4cute5tupleIJNS5_1CILi1EEES8_S8_EEENS6_IJNS7_ILi192EEENS7_ILi144EEENS7_ILi96EEEEEELi96ENS_10bfloat16_tEfNS_4arch4Sm90ELb1ELb0ELb0ELb1ELb0ELb1ELb0ELb0ELb1ELb1ELb0ELb0EEENS1_21CollectiveEpilogueFwdINS6_IJSA_SC_SB_EEES9_SE_SG_Li384ELb1ELb1ELb0ELb0EEENS1_36VarlenDynamicPersistentTileSchedulerILi192ELi144ELi384ELi128ELb0ELb1ELb1ELb1ELb1ELb1EEEEEEEEEvNT_6ParamsE:
	.zero		3584


//--------------------- SYMBOLS --------------------------

	.type		.nv.reservedSmem.offset0,@object
	.size		.nv.reservedSmem.offset0,0x4
